	.target	sm_90a

	.elftype	@"ET_EXEC"


//--------------------- .note.nv.tkinfo           --------------------------
	.section	.note.nv.tkinfo,"",@"SHT_NOTE"
	.sectionflags	@"SHF_NOTE_NV_TKINFO"
	.tkinfo
        /*0018*/ 	.word	0x00000002
        /*0030*/ 	.string	""
        /*0030*/ 	.string	"ptxas"
        /*0030*/ 	.string	"Cuda compilation tools, release 13.0, V13.0.88"
        /*0030*/ 	.string	"Build cuda_13.0.r13.0/compiler.36424714_0"
        /*0030*/ 	.string	"-arch sm_90a -m 64 "



//--------------------- .note.nv.cuinfo           --------------------------
	.section	.note.nv.cuinfo,"",@"SHT_NOTE"
	.sectionflags	@"SHF_NOTE_NV_CUINFO"
        /*0018*/ 	.short	0x0002
        /*001a*/ 	.short	0x005a
        /*001c*/ 	.short	0x0082
	.zero		2


//--------------------- .nv.info                  --------------------------
	.section	.nv.info,"",@"SHT_CUDA_INFO"
	.align	4


	//----- nvinfo : EIATTR_REGCOUNT
	.align		4
        /*0000*/ 	.byte	0x04, 0x2f
        /*0002*/ 	.short	(.L_15 - .L_14)
	.align		4
.L_14:
        /*0004*/ 	.word	index@(_ZN7cutlass13device_kernelINS_4gemm6kernel13GemmUniversalIN4cute5tupleIJiiiiEEENS1_10collective13CollectiveMmaINS1_34MainloopSm90TmaGmmaWarpSpecializedILi28ENS5_IJNS4_1CILi2EEENSA_ILi1EEESC_EEENS1_32KernelTmaWarpSpecializedPingpongEEENS5_IJNSA_ILi64EEESG_NSA_ILi32EEEEEENS_10bfloat16_tENS5_IJlSC_lEEESJ_SK_NS4_8TiledMMAINS4_8MMA_AtomIJNS4_4SM904GMMA27MMA_64x64x16_F32BF16BF16_SSILNSO_5MajorE0ELSQ_0ELNSO_7ScaleInE1ELSR_1EEEEEENS4_6LayoutINS5_IJSC_SC_SC_EEENS5_IJNSA_ILi0EEESW_SW_EEEEENS5_IJNS4_10UnderscoreESZ_SZ_EEEEENS4_13SM90_TMA_LOADENS4_14ComposedLayoutINS4_7SwizzleILi2ELi4ELi3EEENS4_18smem_ptr_flag_bitsILi16EEENSU_INS5_IJNSA_ILi8EEESH_EEENS5_IJSH_SC_EEEEEEEvNS4_8identityENS4_23SM90_TMA_LOAD_MULTICASTES1C_vS1D_EENS_8epilogue10collective6detail29Sm90TmaWarpSpecializedAdapterINS1H_15DefaultEpilogueISJ_SK_SK_NS1G_6thread17LinearCombinationISJ_Li1EffLNS1L_9ScaleType4KindE0ELNS_15FloatRoundStyleE2ESJ_EENS1_15EpilogueDefaultEEEEEvvEEEEvNT_6ParamsE)
        /*0008*/ 	.word	0x000000a8


	//----- nvinfo : EIATTR_FRAME_SIZE
	.align		4
.L_15:
        /*000c*/ 	.byte	0x04, 0x11
        /*000e*/ 	.short	(.L_17 - .L_16)
	.align		4
.L_16:
        /*0010*/ 	.word	index@(_ZN7cutlass13device_kernelINS_4gemm6kernel13GemmUniversalIN4cute5tupleIJiiiiEEENS1_10collective13CollectiveMmaINS1_34MainloopSm90TmaGmmaWarpSpecializedILi28ENS5_IJNS4_1CILi2EEENSA_ILi1EEESC_EEENS1_32KernelTmaWarpSpecializedPingpongEEENS5_IJNSA_ILi64EEESG_NSA_ILi32EEEEEENS_10bfloat16_tENS5_IJlSC_lEEESJ_SK_NS4_8TiledMMAINS4_8MMA_AtomIJNS4_4SM904GMMA27MMA_64x64x16_F32BF16BF16_SSILNSO_5MajorE0ELSQ_0ELNSO_7ScaleInE1ELSR_1EEEEEENS4_6LayoutINS5_IJSC_SC_SC_EEENS5_IJNSA_ILi0EEESW_SW_EEEEENS5_IJNS4_10UnderscoreESZ_SZ_EEEEENS4_13SM90_TMA_LOADENS4_14ComposedLayoutINS4_7SwizzleILi2ELi4ELi3EEENS4_18smem_ptr_flag_bitsILi16EEENSU_INS5_IJNSA_ILi8EEESH_EEENS5_IJSH_SC_EEEEEEEvNS4_8identityENS4_23SM90_TMA_LOAD_MULTICASTES1C_vS1D_EENS_8epilogue10collective6detail29Sm90TmaWarpSpecializedAdapterINS1H_15DefaultEpilogueISJ_SK_SK_NS1G_6thread17LinearCombinationISJ_Li1EffLNS1L_9ScaleType4KindE0ELNS_15FloatRoundStyleE2ESJ_EENS1_15EpilogueDefaultEEEEEvvEEEEvNT_6ParamsE)
        /*0014*/ 	.word	0x00000008


	//----- nvinfo : EIATTR_MIN_STACK_SIZE
	.align		4
.L_17:
        /*0018*/ 	.byte	0x04, 0x12
        /*001a*/ 	.short	(.L_19 - .L_18)
	.align		4
.L_18:
        /*001c*/ 	.word	index@(_ZN7cutlass13device_kernelINS_4gemm6kernel13GemmUniversalIN4cute5tupleIJiiiiEEENS1_10collective13CollectiveMmaINS1_34MainloopSm90TmaGmmaWarpSpecializedILi28ENS5_IJNS4_1CILi2EEENSA_ILi1EEESC_EEENS1_32KernelTmaWarpSpecializedPingpongEEENS5_IJNSA_ILi64EEESG_NSA_ILi32EEEEEENS_10bfloat16_tENS5_IJlSC_lEEESJ_SK_NS4_8TiledMMAINS4_8MMA_AtomIJNS4_4SM904GMMA27MMA_64x64x16_F32BF16BF16_SSILNSO_5MajorE0ELSQ_0ELNSO_7ScaleInE1ELSR_1EEEEEENS4_6LayoutINS5_IJSC_SC_SC_EEENS5_IJNSA_ILi0EEESW_SW_EEEEENS5_IJNS4_10UnderscoreESZ_SZ_EEEEENS4_13SM90_TMA_LOADENS4_14ComposedLayoutINS4_7SwizzleILi2ELi4ELi3EEENS4_18smem_ptr_flag_bitsILi16EEENSU_INS5_IJNSA_ILi8EEESH_EEENS5_IJSH_SC_EEEEEEEvNS4_8identityENS4_23SM90_TMA_LOAD_MULTICASTES1C_vS1D_EENS_8epilogue10collective6detail29Sm90TmaWarpSpecializedAdapterINS1H_15DefaultEpilogueISJ_SK_SK_NS1G_6thread17LinearCombinationISJ_Li1EffLNS1L_9ScaleType4KindE0ELNS_15FloatRoundStyleE2ESJ_EENS1_15EpilogueDefaultEEEEEvvEEEEvNT_6ParamsE)
        /*0020*/ 	.word	0x00000008
.L_19:


//--------------------- .nv.compat                --------------------------
	.section	.nv.compat,"",@"SHT_CUDA_COMPAT_INFO"
	.align	4
        /*0000*/ 	.byte	0x02, 0x09, 0x01, 0x00, 0x02, 0x02, 0x04, 0x00, 0x02, 0x05, 0x05, 0x00, 0x03, 0x07, 0x01, 0x01
        /*0010*/ 	.byte	0x02, 0x03, 0x01, 0x00, 0x02, 0x06, 0x01, 0x00, 0x04, 0x0b, 0x08, 0x00, 0x00, 0x00, 0x00, 0x00
        /*0020*/ 	.byte	0x00, 0x00, 0x00, 0x00


//--------------------- .nv.info._ZN7cutlass13device_kernelINS_4gemm6kernel13GemmUniversalIN4cute5tupleIJiiiiEEENS1_10collective13CollectiveMmaINS1_34MainloopSm90TmaGmmaWarpSpecializedILi28ENS5_IJNS4_1CILi2EEENSA_ILi1EEESC_EEENS1_32KernelTmaWarpSpecializedPingpongEEENS5_IJNSA_ILi64EEESG_NSA_ILi32EEEEEENS_10bfloat16_tENS5_IJlSC_lEEESJ_SK_NS4_8TiledMMAINS4_8MMA_AtomIJNS4_4SM904GMMA27MMA_64x64x16_F32BF16BF16_SSILNSO_5MajorE0ELSQ_0ELNSO_7ScaleInE1ELSR_1EEEEEENS4_6LayoutINS5_IJSC_SC_SC_EEENS5_IJNSA_ILi0EEESW_SW_EEEEENS5_IJNS4_10UnderscoreESZ_SZ_EEEEENS4_13SM90_TMA_LOADENS4_14ComposedLayoutINS4_7SwizzleILi2ELi4ELi3EEENS4_18smem_ptr_flag_bitsILi16EEENSU_INS5_IJNSA_ILi8EEESH_EEENS5_IJSH_SC_EEEEEEEvNS4_8identityENS4_23SM90_TMA_LOAD_MULTICASTES1C_vS1D_EENS_8epilogue10collective6detail29Sm90TmaWarpSpecializedAdapterINS1H_15DefaultEpilogueISJ_SK_SK_NS1G_6thread17LinearCombinationISJ_Li1EffLNS1L_9ScaleType4KindE0ELNS_15FloatRoundStyleE2ESJ_EENS1_15EpilogueDefaultEEEEEvvEEEEvNT_6ParamsE --------------------------
	.section	.nv.info._ZN7cutlass13device_kernelINS_4gemm6kernel13GemmUniversalIN4cute5tupleIJiiiiEEENS1_10collective13CollectiveMmaINS1_34MainloopSm90TmaGmmaWarpSpecializedILi28ENS5_IJNS4_1CILi2EEENSA_ILi1EEESC_EEENS1_32KernelTmaWarpSpecializedPingpongEEENS5_IJNSA_ILi64EEESG_NSA_ILi32EEEEEENS_10bfloat16_tENS5_IJlSC_lEEESJ_SK_NS4_8TiledMMAINS4_8MMA_AtomIJNS4_4SM904GMMA27MMA_64x64x16_F32BF16BF16_SSILNSO_5MajorE0ELSQ_0ELNSO_7ScaleInE1ELSR_1EEEEEENS4_6LayoutINS5_IJSC_SC_SC_EEENS5_IJNSA_ILi0EEESW_SW_EEEEENS5_IJNS4_10UnderscoreESZ_SZ_EEEEENS4_13SM90_TMA_LOADENS4_14ComposedLayoutINS4_7SwizzleILi2ELi4ELi3EEENS4_18smem_ptr_flag_bitsILi16EEENSU_INS5_IJNSA_ILi8EEESH_EEENS5_IJSH_SC_EEEEEEEvNS4_8identityENS4_23SM90_TMA_LOAD_MULTICASTES1C_vS1D_EENS_8epilogue10collective6detail29Sm90TmaWarpSpecializedAdapterINS1H_15DefaultEpilogueISJ_SK_SK_NS1G_6thread17LinearCombinationISJ_Li1EffLNS1L_9ScaleType4KindE0ELNS_15FloatRoundStyleE2ESJ_EENS1_15EpilogueDefaultEEEEEvvEEEEvNT_6ParamsE,"",@"SHT_CUDA_INFO"
	.sectionflags	@""
	.align	4


	//----- nvinfo : EIATTR_CUDA_API_VERSION
	.align		4
        /*0000*/ 	.byte	0x04, 0x37
        /*0002*/ 	.short	(.L_21 - .L_20)
.L_20:
        /*0004*/ 	.word	0x00000082


	//----- nvinfo : EIATTR_KPARAM_INFO
	.align		4
.L_21:
        /*0008*/ 	.byte	0x04, 0x17
        /*000a*/ 	.short	(.L_23 - .L_22)
.L_22:
        /*000c*/ 	.word	0x00000000
        /*0010*/ 	.short	0x0000
        /*0012*/ 	.short	0x0070
        /*0014*/ 	.byte	0x00, 0xf0, 0x01, 0x10


	//----- nvinfo : EIATTR_SPARSE_MMA_MASK
	.align		4
.L_23:
        /*0018*/ 	.byte	0x03, 0x50
        /*001a*/ 	.short	0x0000


	//----- nvinfo : EIATTR_MAXREG_COUNT
	.align		4
        /*001c*/ 	.byte	0x03, 0x1b
        /*001e*/ 	.short	0x00a8


	//----- nvinfo : EIATTR_NUM_BARRIERS
	.align		4
        /*0020*/ 	.byte	0x02, 0x4c
        /*0022*/ 	.byte	0x01
	.zero		1


	//----- nvinfo : EIATTR_EXTERNS
	.align		4
        /*0024*/ 	.byte	0x04, 0x0f
        /*0026*/ 	.short	(.L_25 - .L_24)


	//   ....[0]....
	.align		4
.L_24:
        /*0028*/ 	.word	index@(__assertfail)


	//----- nvinfo : EIATTR_ANNOTATIONS
	.align		4
.L_25:
        /*002c*/ 	.byte	0x04, 0x55
        /*002e*/ 	.short	(.L_27 - .L_26)


	//   ....[0]....
.L_26:
        /*0030*/ 	.word	0x00000001
        /*0034*/ 	.byte	0xe0, 0x10, 0x00, 0x00, 0x01, 0x00, 0x00, 0x00, 0xd0, 0x46, 0x00, 0x00, 0x01, 0x00, 0x00, 0x00
        /*0044*/ 	.byte	0x50, 0x53, 0x00, 0x00


	//----- nvinfo : EIATTR_MERCURY_ISA_VERSION
	.align		4
.L_27:
        /*0048*/ 	.byte	0x03, 0x5f
        /*004a*/ 	.short	0x0101


	//----- nvinfo : EIATTR_INT_WARP_WIDE_INSTR_OFFSETS
	.align		4
        /*004c*/ 	.byte	0x04, 0x31
        /*004e*/ 	.short	(.L_29 - .L_28)


	//   ....[0]....
.L_28:
        /*0050*/ 	.word	0x00000860


	//   ....[1]....
        /*0054*/ 	.word	0x00000890


	//   ....[2]....
        /*0058*/ 	.word	0x000008d0


	//   ....[3]....
        /*005c*/ 	.word	0x00000a00


	//   ....[4]....
        /*0060*/ 	.word	0x00000a10


	//   ....[5]....
        /*0064*/ 	.word	0x00000a20


	//   ....[6]....
        /*0068*/ 	.word	0x00000ac0


	//   ....[7]....
        /*006c*/ 	.word	0x00000b00


	//   ....[8]....
        /*0070*/ 	.word	0x00002150


	//----- nvinfo : EIATTR_COOP_GROUP_MASK_REGIDS
	.align		4
.L_29:
        /*0074*/ 	.byte	0x04, 0x29
        /*0076*/ 	.short	(.L_31 - .L_30)


	//   ....[0]....
.L_30:
        /*0078*/ 	.word	0xffffffff


	//   ....[1]....
        /*007c*/ 	.word	0xffffffff


	//   ....[2]....
        /*0080*/ 	.word	0xffffffff


	//   ....[3]....
        /*0084*/ 	.word	0xffffffff


	//   ....[4]....
        /*0088*/ 	.word	0xffffffff


	//   ....[5]....
        /*008c*/ 	.word	0xffffffff


	//   ....[6]....
        /*0090*/ 	.word	0xffffffff


	//----- nvinfo : EIATTR_COOP_GROUP_INSTR_OFFSETS
	.align		4
.L_31:
        /*0094*/ 	.byte	0x04, 0x28
        /*0096*/ 	.short	(.L_33 - .L_32)


	//   ....[0]....
.L_32:
        /*0098*/ 	.word	0x00000070


	//   ....[1]....
        /*009c*/ 	.word	0x00000080


	//   ....[2]....
        /*00a0*/ 	.word	0x00000140


	//   ....[3]....
        /*00a4*/ 	.word	0x00000620


	//   ....[4]....
        /*00a8*/ 	.word	0x00000660


	//   ....[5]....
        /*00ac*/ 	.word	0x00000a40


	//   ....[6]....
        /*00b0*/ 	.word	0x00000c80


	//----- nvinfo : EIATTR_REG_RECONFIG
	.align		4
.L_33:
        /*00b4*/ 	.byte	0x01, 0x54
	.zero		2


	//----- nvinfo : EIATTR_SYSCALL_OFFSETS
	.align		4
        /*00b8*/ 	.byte	0x04, 0x46
        /*00ba*/ 	.short	(.L_35 - .L_34)


	//   ....[0]....
.L_34:
        /*00bc*/ 	.word	0x00001b90


	//----- nvinfo : EIATTR_MBARRIER_INSTR_OFFSETS
	.align		4
.L_35:
        /*00c0*/ 	.byte	0x04, 0x39
        /*00c2*/ 	.short	(.L_37 - .L_36)


	//   ....[0]....
.L_36:
        /*00c4*/ 	.word	0x00000280
        /*00c8*/ 	.word	0x000000ff
        /*00cc*/ 	.word	0x00000000
        /*00d0*/ 	.short	0x0100
        /*00d2*/ 	.byte	0x08
	.zero		1


	//   ....[1]....
        /*00d4*/ 	.word	0x00000290
        /*00d8*/ 	.word	0x000000ff
        /*00dc*/ 	.word	0x000000e0
        /*00e0*/ 	.short	0x0100
        /*00e2*/ 	.byte	0x08
	.zero		1


	//   ....[2]....
        /*00e4*/ 	.word	0x000002a0
        /*00e8*/ 	.word	0x000000ff
        /*00ec*/ 	.word	0x00000008
        /*00f0*/ 	.short	0x0100
        /*00f2*/ 	.byte	0x08
	.zero		1


	//   ....[3]....
        /*00f4*/ 	.word	0x000002b0
        /*00f8*/ 	.word	0x000000ff
        /*00fc*/ 	.word	0x000000e8
        /*0100*/ 	.short	0x0100
        /*0102*/ 	.byte	0x08
	.zero		1


	//   ....[4]....
        /*0104*/ 	.word	0x000002c0
        /*0108*/ 	.word	0x000000ff
        /*010c*/ 	.word	0x00000010
        /*0110*/ 	.short	0x0100
        /*0112*/ 	.byte	0x08
	.zero		1


	//   ....[5]....
        /*0114*/ 	.word	0x000002d0
        /*0118*/ 	.word	0x000000ff
        /*011c*/ 	.word	0x000000f0
        /*0120*/ 	.short	0x0100
        /*0122*/ 	.byte	0x08
	.zero		1


	//   ....[6]....
        /*0124*/ 	.word	0x000002e0
        /*0128*/ 	.word	0x000000ff
        /*012c*/ 	.word	0x00000018
        /*0130*/ 	.short	0x0100
        /*0132*/ 	.byte	0x08
	.zero		1


	//   ....[7]....
        /*0134*/ 	.word	0x000002f0
        /*0138*/ 	.word	0x000000ff
        /*013c*/ 	.word	0x000000f8
        /*0140*/ 	.short	0x0100
        /*0142*/ 	.byte	0x08
	.zero		1


	//   ....[8]....
        /*0144*/ 	.word	0x00000300
        /*0148*/ 	.word	0x000000ff
        /*014c*/ 	.word	0x00000020
        /*0150*/ 	.short	0x0100
        /*0152*/ 	.byte	0x08
	.zero		1


	//   ....[9]....
        /*0154*/ 	.word	0x00000310
        /*0158*/ 	.word	0x000000ff
        /*015c*/ 	.word	0x00000100
        /*0160*/ 	.short	0x0100
        /*0162*/ 	.byte	0x08
	.zero		1


	//   ....[10]....
        /*0164*/ 	.word	0x00000320
        /*0168*/ 	.word	0x000000ff
        /*016c*/ 	.word	0x00000028
        /*0170*/ 	.short	0x0100
        /*0172*/ 	.byte	0x08
	.zero		1


	//   ....[11]....
        /*0174*/ 	.word	0x00000330
        /*0178*/ 	.word	0x000000ff
        /*017c*/ 	.word	0x00000108
        /*0180*/ 	.short	0x0100
        /*0182*/ 	.byte	0x08
	.zero		1


	//   ....[12]....
        /*0184*/ 	.word	0x00000340
        /*0188*/ 	.word	0x000000ff
        /*018c*/ 	.word	0x00000030
        /*0190*/ 	.short	0x0100
        /*0192*/ 	.byte	0x08
	.zero		1


	//   ....[13]....
        /*0194*/ 	.word	0x00000350
        /*0198*/ 	.word	0x000000ff
        /*019c*/ 	.word	0x00000110
        /*01a0*/ 	.short	0x0100
        /*01a2*/ 	.byte	0x08
	.zero		1


	//   ....[14]....
        /*01a4*/ 	.word	0x00000360
        /*01a8*/ 	.word	0x000000ff
        /*01ac*/ 	.word	0x00000038
        /*01b0*/ 	.short	0x0100
        /*01b2*/ 	.byte	0x08
	.zero		1


	//   ....[15]....
        /*01b4*/ 	.word	0x00000370
        /*01b8*/ 	.word	0x000000ff
        /*01bc*/ 	.word	0x00000118
        /*01c0*/ 	.short	0x0100
        /*01c2*/ 	.byte	0x08
	.zero		1


	//   ....[16]....
        /*01c4*/ 	.word	0x00000380
        /*01c8*/ 	.word	0x000000ff
        /*01cc*/ 	.word	0x00000040
        /*01d0*/ 	.short	0x0100
        /*01d2*/ 	.byte	0x08
	.zero		1


	//   ....[17]....
        /*01d4*/ 	.word	0x00000390
        /*01d8*/ 	.word	0x000000ff
        /*01dc*/ 	.word	0x00000120
        /*01e0*/ 	.short	0x0100
        /*01e2*/ 	.byte	0x08
	.zero		1


	//   ....[18]....
        /*01e4*/ 	.word	0x000003a0
        /*01e8*/ 	.word	0x000000ff
        /*01ec*/ 	.word	0x00000048
        /*01f0*/ 	.short	0x0100
        /*01f2*/ 	.byte	0x08
	.zero		1


	//   ....[19]....
        /*01f4*/ 	.word	0x000003b0
        /*01f8*/ 	.word	0x000000ff
        /*01fc*/ 	.word	0x00000128
        /*0200*/ 	.short	0x0100
        /*0202*/ 	.byte	0x08
	.zero		1


	//   ....[20]....
        /*0204*/ 	.word	0x000003c0
        /*0208*/ 	.word	0x000000ff
        /*020c*/ 	.word	0x00000050
        /*0210*/ 	.short	0x0100
        /*0212*/ 	.byte	0x08
	.zero		1


	//   ....[21]....
        /*0214*/ 	.word	0x000003d0
        /*0218*/ 	.word	0x000000ff
        /*021c*/ 	.word	0x00000130
        /*0220*/ 	.short	0x0100
        /*0222*/ 	.byte	0x08
	.zero		1


	//   ....[22]....
        /*0224*/ 	.word	0x000003e0
        /*0228*/ 	.word	0x000000ff
        /*022c*/ 	.word	0x00000058
        /*0230*/ 	.short	0x0100
        /*0232*/ 	.byte	0x08
	.zero		1


	//   ....[23]....
        /*0234*/ 	.word	0x000003f0
        /*0238*/ 	.word	0x000000ff
        /*023c*/ 	.word	0x00000138
        /*0240*/ 	.short	0x0100
        /*0242*/ 	.byte	0x08
	.zero		1


	//   ....[24]....
        /*0244*/ 	.word	0x00000400
        /*0248*/ 	.word	0x000000ff
        /*024c*/ 	.word	0x00000060
        /*0250*/ 	.short	0x0100
        /*0252*/ 	.byte	0x08
	.zero		1


	//   ....[25]....
        /*0254*/ 	.word	0x00000410
        /*0258*/ 	.word	0x000000ff
        /*025c*/ 	.word	0x00000140
        /*0260*/ 	.short	0x0100
        /*0262*/ 	.byte	0x08
	.zero		1


	//   ....[26]....
        /*0264*/ 	.word	0x00000420
        /*0268*/ 	.word	0x000000ff
        /*026c*/ 	.word	0x00000068
        /*0270*/ 	.short	0x0100
        /*0272*/ 	.byte	0x08
	.zero		1


	//   ....[27]....
        /*0274*/ 	.word	0x00000430
        /*0278*/ 	.word	0x000000ff
        /*027c*/ 	.word	0x00000148
        /*0280*/ 	.short	0x0100
        /*0282*/ 	.byte	0x08
	.zero		1


	//   ....[28]....
        /*0284*/ 	.word	0x00000440
        /*0288*/ 	.word	0x000000ff
        /*028c*/ 	.word	0x00000070
        /*0290*/ 	.short	0x0100
        /*0292*/ 	.byte	0x08
	.zero		1


	//   ....[29]....
        /*0294*/ 	.word	0x00000450
        /*0298*/ 	.word	0x000000ff
        /*029c*/ 	.word	0x00000150
        /*02a0*/ 	.short	0x0100
        /*02a2*/ 	.byte	0x08
	.zero		1


	//   ....[30]....
        /*02a4*/ 	.word	0x00000460
        /*02a8*/ 	.word	0x000000ff
        /*02ac*/ 	.word	0x00000078
        /*02b0*/ 	.short	0x0100
        /*02b2*/ 	.byte	0x08
	.zero		1


	//   ....[31]....
        /*02b4*/ 	.word	0x00000470
        /*02b8*/ 	.word	0x000000ff
        /*02bc*/ 	.word	0x00000158
        /*02c0*/ 	.short	0x0100
        /*02c2*/ 	.byte	0x08
	.zero		1


	//   ....[32]....
        /*02c4*/ 	.word	0x00000480
        /*02c8*/ 	.word	0x000000ff
        /*02cc*/ 	.word	0x00000080
        /*02d0*/ 	.short	0x0100
        /*02d2*/ 	.byte	0x08
	.zero		1


	//   ....[33]....
        /*02d4*/ 	.word	0x00000490
        /*02d8*/ 	.word	0x000000ff
        /*02dc*/ 	.word	0x00000160
        /*02e0*/ 	.short	0x0100
        /*02e2*/ 	.byte	0x08
	.zero		1


	//   ....[34]....
        /*02e4*/ 	.word	0x000004a0
        /*02e8*/ 	.word	0x000000ff
        /*02ec*/ 	.word	0x00000088
        /*02f0*/ 	.short	0x0100
        /*02f2*/ 	.byte	0x08
	.zero		1


	//   ....[35]....
        /*02f4*/ 	.word	0x000004b0
        /*02f8*/ 	.word	0x000000ff
        /*02fc*/ 	.word	0x00000168
        /*0300*/ 	.short	0x0100
        /*0302*/ 	.byte	0x08
	.zero		1


	//   ....[36]....
        /*0304*/ 	.word	0x000004c0
        /*0308*/ 	.word	0x000000ff
        /*030c*/ 	.word	0x00000090
        /*0310*/ 	.short	0x0100
        /*0312*/ 	.byte	0x08
	.zero		1


	//   ....[37]....
        /*0314*/ 	.word	0x000004d0
        /*0318*/ 	.word	0x000000ff
        /*031c*/ 	.word	0x00000170
        /*0320*/ 	.short	0x0100
        /*0322*/ 	.byte	0x08
	.zero		1


	//   ....[38]....
        /*0324*/ 	.word	0x000004e0
        /*0328*/ 	.word	0x000000ff
        /*032c*/ 	.word	0x00000098
        /*0330*/ 	.short	0x0100
        /*0332*/ 	.byte	0x08
	.zero		1


	//   ....[39]....
        /*0334*/ 	.word	0x000004f0
        /*0338*/ 	.word	0x000000ff
        /*033c*/ 	.word	0x00000178
        /*0340*/ 	.short	0x0100
        /*0342*/ 	.byte	0x08
	.zero		1


	//   ....[40]....
        /*0344*/ 	.word	0x00000500
        /*0348*/ 	.word	0x000000ff
        /*034c*/ 	.word	0x000000a0
        /*0350*/ 	.short	0x0100
        /*0352*/ 	.byte	0x08
	.zero		1


	//   ....[41]....
        /*0354*/ 	.word	0x00000510
        /*0358*/ 	.word	0x000000ff
        /*035c*/ 	.word	0x00000180
        /*0360*/ 	.short	0x0100
        /*0362*/ 	.byte	0x08
	.zero		1


	//   ....[42]....
        /*0364*/ 	.word	0x00000520
        /*0368*/ 	.word	0x000000ff
        /*036c*/ 	.word	0x000000a8
        /*0370*/ 	.short	0x0100
        /*0372*/ 	.byte	0x08
	.zero		1


	//   ....[43]....
        /*0374*/ 	.word	0x00000530
        /*0378*/ 	.word	0x000000ff
        /*037c*/ 	.word	0x00000188
        /*0380*/ 	.short	0x0100
        /*0382*/ 	.byte	0x08
	.zero		1


	//   ....[44]....
        /*0384*/ 	.word	0x00000540
        /*0388*/ 	.word	0x000000ff
        /*038c*/ 	.word	0x000000b0
        /*0390*/ 	.short	0x0100
        /*0392*/ 	.byte	0x08
	.zero		1


	//   ....[45]....
        /*0394*/ 	.word	0x00000550
        /*0398*/ 	.word	0x000000ff
        /*039c*/ 	.word	0x00000190
        /*03a0*/ 	.short	0x0100
        /*03a2*/ 	.byte	0x08
	.zero		1


	//   ....[46]....
        /*03a4*/ 	.word	0x00000560
        /*03a8*/ 	.word	0x000000ff
        /*03ac*/ 	.word	0x000000b8
        /*03b0*/ 	.short	0x0100
        /*03b2*/ 	.byte	0x08
	.zero		1


	//   ....[47]....
        /*03b4*/ 	.word	0x00000570
        /*03b8*/ 	.word	0x000000ff
        /*03bc*/ 	.word	0x00000198
        /*03c0*/ 	.short	0x0100
        /*03c2*/ 	.byte	0x08
	.zero		1


	//   ....[48]....
        /*03c4*/ 	.word	0x00000580
        /*03c8*/ 	.word	0x000000ff
        /*03cc*/ 	.word	0x000000c0
        /*03d0*/ 	.short	0x0100
        /*03d2*/ 	.byte	0x08
	.zero		1


	//   ....[49]....
        /*03d4*/ 	.word	0x00000590
        /*03d8*/ 	.word	0x000000ff
        /*03dc*/ 	.word	0x000001a0
        /*03e0*/ 	.short	0x0100
        /*03e2*/ 	.byte	0x08
	.zero		1


	//   ....[50]....
        /*03e4*/ 	.word	0x000005a0
        /*03e8*/ 	.word	0x000000ff
        /*03ec*/ 	.word	0x000000c8
        /*03f0*/ 	.short	0x0100
        /*03f2*/ 	.byte	0x08
	.zero		1


	//   ....[51]....
        /*03f4*/ 	.word	0x000005b0
        /*03f8*/ 	.word	0x000000ff
        /*03fc*/ 	.word	0x000001a8
        /*0400*/ 	.short	0x0100
        /*0402*/ 	.byte	0x08
	.zero		1


	//   ....[52]....
        /*0404*/ 	.word	0x000005c0
        /*0408*/ 	.word	0x000000ff
        /*040c*/ 	.word	0x000000d0
        /*0410*/ 	.short	0x0100
        /*0412*/ 	.byte	0x08
	.zero		1


	//   ....[53]....
        /*0414*/ 	.word	0x000005d0
        /*0418*/ 	.word	0x000000ff
        /*041c*/ 	.word	0x000001b0
        /*0420*/ 	.short	0x0100
        /*0422*/ 	.byte	0x08
	.zero		1


	//   ....[54]....
        /*0424*/ 	.word	0x000005e0
        /*0428*/ 	.word	0x000000ff
        /*042c*/ 	.word	0x000000d8
        /*0430*/ 	.short	0x0100
        /*0432*/ 	.byte	0x08
	.zero		1


	//   ....[55]....
        /*0434*/ 	.word	0x000005f0
        /*0438*/ 	.word	0x000000ff
        /*043c*/ 	.word	0x000001b8
        /*0440*/ 	.short	0x0100
        /*0442*/ 	.byte	0x08
	.zero		1


	//   ....[56]....
        /*0444*/ 	.word	0x00000b30
        /*0448*/ 	.word	0x000000ff
        /*044c*/ 	.word	0x000001f0
        /*0450*/ 	.short	0x0100
        /*0452*/ 	.byte	0x08
	.zero		1


	//   ....[57]....
        /*0454*/ 	.word	0x00000bc0
        /*0458*/ 	.word	0x000000ff
        /*045c*/ 	.word	0x000001f8
        /*0460*/ 	.short	0x0100
        /*0462*/ 	.byte	0x08
	.zero		1


	//   ....[58]....
        /*0464*/ 	.word	0x00000c00
        /*0468*/ 	.word	0x000000ff
        /*046c*/ 	.word	0x000001d0
        /*0470*/ 	.short	0x0100
        /*0472*/ 	.byte	0x09
	.zero		1


	//   ....[59]....
        /*0474*/ 	.word	0x00000c10
        /*0478*/ 	.word	0x000000ff
        /*047c*/ 	.word	0x000001d8
        /*0480*/ 	.short	0x0100
        /*0482*/ 	.byte	0x09
	.zero		1


	//   ....[60]....
        /*0484*/ 	.word	0x00000c20
        /*0488*/ 	.word	0x000000ff
        /*048c*/ 	.word	0x000001e0
        /*0490*/ 	.short	0x0100
        /*0492*/ 	.byte	0x09
	.zero		1


	//   ....[61]....
        /*0494*/ 	.word	0x00000c30
        /*0498*/ 	.word	0x000000ff
        /*049c*/ 	.word	0x000001e8
        /*04a0*/ 	.short	0x0100
        /*04a2*/ 	.byte	0x09
	.zero		1


	//   ....[62]....
        /*04a4*/ 	.word	0x00001a70
        /*04a8*/ 	.word	0x0000003f
        /*04ac*/ 	.word	0x00000000
        /*04b0*/ 	.short	0x010a
        /*04b2*/ 	.byte	0x2a
	.zero		1


	//   ....[63]....
        /*04b4*/ 	.word	0x00001c10
        /*04b8*/ 	.word	0x00000003
        /*04bc*/ 	.word	0x00000000
        /*04c0*/ 	.short	0x010a
        /*04c2*/ 	.byte	0x3f
	.zero		1


	//   ....[64]....
        /*04c4*/ 	.word	0x00001c50
        /*04c8*/ 	.word	0x00000003
        /*04cc*/ 	.word	0x00000000
        /*04d0*/ 	.short	0x010a
        /*04d2*/ 	.byte	0x3f
	.zero		1


	//   ....[65]....
        /*04d4*/ 	.word	0x00001e50
        /*04d8*/ 	.word	0x000000ff
        /*04dc*/ 	.word	0x00000000
        /*04e0*/ 	.short	0x010a
        /*04e2*/ 	.byte	0x04
	.zero		1


	//   ....[66]....
        /*04e4*/ 	.word	0x00001e90
        /*04e8*/ 	.word	0x000000ff
        /*04ec*/ 	.word	0x00000000
        /*04f0*/ 	.short	0x010a
        /*04f2*/ 	.byte	0x04
	.zero		1


	//   ....[67]....
        /*04f4*/ 	.word	0x00001ff0
        /*04f8*/ 	.word	0x00000005
        /*04fc*/ 	.word	0x00000000
        /*0500*/ 	.short	0x0101
        /*0502*/ 	.byte	0x3f
	.zero		1


	//   ....[68]....
        /*0504*/ 	.word	0x000020f0
        /*0508*/ 	.word	0x00000040
        /*050c*/ 	.word	0x00000000
        /*0510*/ 	.short	0x0101
        /*0512*/ 	.byte	0x2f
	.zero		1


	//   ....[69]....
        /*0514*/ 	.word	0x000021f0
        /*0518*/ 	.word	0x00000003
        /*051c*/ 	.word	0x00000000
        /*0520*/ 	.short	0x0101
        /*0522*/ 	.byte	0x3f
	.zero		1


	//   ....[70]....
        /*0524*/ 	.word	0x000022b0
        /*0528*/ 	.word	0x0000003f
        /*052c*/ 	.word	0x00000010
        /*0530*/ 	.short	0x010a
        /*0532*/ 	.byte	0x2a
	.zero		1


	//   ....[71]....
        /*0534*/ 	.word	0x000046f0
        /*0538*/ 	.word	0x00000042
        /*053c*/ 	.word	0x00000000
        /*0540*/ 	.short	0x0101
        /*0542*/ 	.byte	0x2f
	.zero		1


	//   ....[72]....
        /*0544*/ 	.word	0x000050a0
        /*0548*/ 	.word	0x0000000d
        /*054c*/ 	.word	0x000000e0
        /*0550*/ 	.short	0x010a
        /*0552*/ 	.byte	0x3f
	.zero		1


	//   ....[73]....
        /*0554*/ 	.word	0x00005460
        /*0558*/ 	.word	0x00000002
        /*055c*/ 	.word	0x000001f8
        /*0560*/ 	.short	0x0101
        /*0562*/ 	.byte	0x3f
	.zero		1


	//   ....[74]....
        /*0564*/ 	.word	0x00005bf0
        /*0568*/ 	.word	0x00000007
        /*056c*/ 	.word	0x00000000
        /*0570*/ 	.short	0x010a
        /*0572*/ 	.byte	0x3f
	.zero		1


	//   ....[75]....
        /*0574*/ 	.word	0x00005c70
        /*0578*/ 	.word	0x00000009
        /*057c*/ 	.word	0x00000000
        /*0580*/ 	.short	0x010a
        /*0582*/ 	.byte	0x3f
	.zero		1


	//   ....[76]....
        /*0584*/ 	.word	0x00005d00
        /*0588*/ 	.word	0x00000006
        /*058c*/ 	.word	0x00000000
        /*0590*/ 	.short	0x010a
        /*0592*/ 	.byte	0x3f
	.zero		1


	//   ....[77]....
        /*0594*/ 	.word	0x00005d90
        /*0598*/ 	.word	0x00000009
        /*059c*/ 	.word	0x00000000
        /*05a0*/ 	.short	0x010a
        /*05a2*/ 	.byte	0x3f
	.zero		1


	//   ....[78]....
        /*05a4*/ 	.word	0x00005e20
        /*05a8*/ 	.word	0x00000006
        /*05ac*/ 	.word	0x00000000
        /*05b0*/ 	.short	0x010a
        /*05b2*/ 	.byte	0x3f
	.zero		1


	//   ....[79]....
        /*05b4*/ 	.word	0x00005eb0
        /*05b8*/ 	.word	0x00000009
        /*05bc*/ 	.word	0x00000000
        /*05c0*/ 	.short	0x010a
        /*05c2*/ 	.byte	0x3f
	.zero		1


	//   ....[80]....
        /*05c4*/ 	.word	0x00005f40
        /*05c8*/ 	.word	0x00000006
        /*05cc*/ 	.word	0x00000000
        /*05d0*/ 	.short	0x010a
        /*05d2*/ 	.byte	0x3f
	.zero		1


	//   ....[81]....
        /*05d4*/ 	.word	0x00005fd0
        /*05d8*/ 	.word	0x00000009
        /*05dc*/ 	.word	0x00000000
        /*05e0*/ 	.short	0x010a
        /*05e2*/ 	.byte	0x3f
	.zero		1


	//   ....[82]....
        /*05e4*/ 	.word	0x00006060
        /*05e8*/ 	.word	0x00000006
        /*05ec*/ 	.word	0x00000000
        /*05f0*/ 	.short	0x010a
        /*05f2*/ 	.byte	0x3f
	.zero		1


	//   ....[83]....
        /*05f4*/ 	.word	0x000060f0
        /*05f8*/ 	.word	0x00000009
        /*05fc*/ 	.word	0x00000000
        /*0600*/ 	.short	0x010a
        /*0602*/ 	.byte	0x3f
	.zero		1


	//   ....[84]....
        /*0604*/ 	.word	0x00006180
        /*0608*/ 	.word	0x00000006
        /*060c*/ 	.word	0x00000000
        /*0610*/ 	.short	0x010a
        /*0612*/ 	.byte	0x3f
	.zero		1


	//   ....[85]....
        /*0614*/ 	.word	0x00006210
        /*0618*/ 	.word	0x00000009
        /*061c*/ 	.word	0x00000000
        /*0620*/ 	.short	0x010a
        /*0622*/ 	.byte	0x3f
	.zero		1


	//   ....[86]....
        /*0624*/ 	.word	0x000062a0
        /*0628*/ 	.word	0x00000006
        /*062c*/ 	.word	0x00000000
        /*0630*/ 	.short	0x010a
        /*0632*/ 	.byte	0x3f
	.zero		1


	//   ....[87]....
        /*0634*/ 	.word	0x00006330
        /*0638*/ 	.word	0x00000009
        /*063c*/ 	.word	0x00000000
        /*0640*/ 	.short	0x010a
        /*0642*/ 	.byte	0x3f
	.zero		1


	//   ....[88]....
        /*0644*/ 	.word	0x000063c0
        /*0648*/ 	.word	0x00000006
        /*064c*/ 	.word	0x00000000
        /*0650*/ 	.short	0x010a
        /*0652*/ 	.byte	0x3f
	.zero		1


	//   ....[89]....
        /*0654*/ 	.word	0x00006450
        /*0658*/ 	.word	0x00000009
        /*065c*/ 	.word	0x00000000
        /*0660*/ 	.short	0x010a
        /*0662*/ 	.byte	0x3f
	.zero		1


	//   ....[90]....
        /*0664*/ 	.word	0x000064e0
        /*0668*/ 	.word	0x00000006
        /*066c*/ 	.word	0x00000000
        /*0670*/ 	.short	0x010a
        /*0672*/ 	.byte	0x3f
	.zero		1


	//   ....[91]....
        /*0674*/ 	.word	0x00006570
        /*0678*/ 	.word	0x00000009
        /*067c*/ 	.word	0x00000000
        /*0680*/ 	.short	0x010a
        /*0682*/ 	.byte	0x3f
	.zero		1


	//   ....[92]....
        /*0684*/ 	.word	0x00006600
        /*0688*/ 	.word	0x00000006
        /*068c*/ 	.word	0x00000000
        /*0690*/ 	.short	0x010a
        /*0692*/ 	.byte	0x3f
	.zero		1


	//   ....[93]....
        /*0694*/ 	.word	0x00006690
        /*0698*/ 	.word	0x00000009
        /*069c*/ 	.word	0x00000000
        /*06a0*/ 	.short	0x010a
        /*06a2*/ 	.byte	0x3f
	.zero		1


	//   ....[94]....
        /*06a4*/ 	.word	0x00006720
        /*06a8*/ 	.word	0x00000006
        /*06ac*/ 	.word	0x00000000
        /*06b0*/ 	.short	0x010a
        /*06b2*/ 	.byte	0x3f
	.zero		1


	//   ....[95]....
        /*06b4*/ 	.word	0x000067b0
        /*06b8*/ 	.word	0x00000009
        /*06bc*/ 	.word	0x00000000
        /*06c0*/ 	.short	0x010a
        /*06c2*/ 	.byte	0x3f
	.zero		1


	//   ....[96]....
        /*06c4*/ 	.word	0x00006840
        /*06c8*/ 	.word	0x00000006
        /*06cc*/ 	.word	0x00000000
        /*06d0*/ 	.short	0x010a
        /*06d2*/ 	.byte	0x3f
	.zero		1


	//   ....[97]....
        /*06d4*/ 	.word	0x000068d0
        /*06d8*/ 	.word	0x00000009
        /*06dc*/ 	.word	0x00000000
        /*06e0*/ 	.short	0x010a
        /*06e2*/ 	.byte	0x3f
	.zero		1


	//   ....[98]....
        /*06e4*/ 	.word	0x00006960
        /*06e8*/ 	.word	0x00000006
        /*06ec*/ 	.word	0x00000000
        /*06f0*/ 	.short	0x010a
        /*06f2*/ 	.byte	0x3f
	.zero		1


	//   ....[99]....
        /*06f4*/ 	.word	0x000069f0
        /*06f8*/ 	.word	0x00000009
        /*06fc*/ 	.word	0x00000000
        /*0700*/ 	.short	0x010a
        /*0702*/ 	.byte	0x3f
	.zero		1


	//   ....[100]....
        /*0704*/ 	.word	0x00006a80
        /*0708*/ 	.word	0x00000006
        /*070c*/ 	.word	0x00000000
        /*0710*/ 	.short	0x010a
        /*0712*/ 	.byte	0x3f
	.zero		1


	//   ....[101]....
        /*0714*/ 	.word	0x00006b10
        /*0718*/ 	.word	0x00000003
        /*071c*/ 	.word	0x00000000
        /*0720*/ 	.short	0x010a
        /*0722*/ 	.byte	0x3f
	.zero		1


	//   ....[102]....
        /*0724*/ 	.word	0x00006b70
        /*0728*/ 	.word	0x00000041
        /*072c*/ 	.word	0x00000000
        /*0730*/ 	.short	0x010a
        /*0732*/ 	.byte	0x3f
	.zero		1


	//   ....[103]....
        /*0734*/ 	.word	0x00006bc0
        /*0738*/ 	.word	0x00000003
        /*073c*/ 	.word	0x00000000
        /*0740*/ 	.short	0x010a
        /*0742*/ 	.byte	0x3f
	.zero		1


	//   ....[104]....
        /*0744*/ 	.word	0x00006c20
        /*0748*/ 	.word	0x00000005
        /*074c*/ 	.word	0x00000000
        /*0750*/ 	.short	0x010a
        /*0752*/ 	.byte	0x3f
	.zero		1


	//   ....[105]....
        /*0754*/ 	.word	0x00006c70
        /*0758*/ 	.word	0x00000041
        /*075c*/ 	.word	0x00000010
        /*0760*/ 	.short	0x010a
        /*0762*/ 	.byte	0x3f
	.zero		1


	//   ....[106]....
        /*0764*/ 	.word	0x00006d40
        /*0768*/ 	.word	0x0000000d
        /*076c*/ 	.word	0x000000e0
        /*0770*/ 	.short	0x010a
        /*0772*/ 	.byte	0x3f
	.zero		1


	//   ....[107]....
        /*0774*/ 	.word	0x00006e10
        /*0778*/ 	.word	0x00000007
        /*077c*/ 	.word	0x00000000
        /*0780*/ 	.short	0x010a
        /*0782*/ 	.byte	0x3f
	.zero		1


	//   ....[108]....
        /*0784*/ 	.word	0x00006e60
        /*0788*/ 	.word	0x00000009
        /*078c*/ 	.word	0x00000000
        /*0790*/ 	.short	0x010a
        /*0792*/ 	.byte	0x3f
	.zero		1


	//   ....[109]....
        /*0794*/ 	.word	0x00006eb0
        /*0798*/ 	.word	0x00000006
        /*079c*/ 	.word	0x00000000
        /*07a0*/ 	.short	0x010a
        /*07a2*/ 	.byte	0x3f
	.zero		1


	//   ....[110]....
        /*07a4*/ 	.word	0x00006f00
        /*07a8*/ 	.word	0x00000009
        /*07ac*/ 	.word	0x00000000
        /*07b0*/ 	.short	0x010a
        /*07b2*/ 	.byte	0x3f
	.zero		1


	//   ....[111]....
        /*07b4*/ 	.word	0x00006f50
        /*07b8*/ 	.word	0x00000006
        /*07bc*/ 	.word	0x00000000
        /*07c0*/ 	.short	0x010a
        /*07c2*/ 	.byte	0x3f
	.zero		1


	//   ....[112]....
        /*07c4*/ 	.word	0x00006fa0
        /*07c8*/ 	.word	0x00000009
        /*07cc*/ 	.word	0x00000000
        /*07d0*/ 	.short	0x010a
        /*07d2*/ 	.byte	0x3f
	.zero		1


	//   ....[113]....
        /*07d4*/ 	.word	0x00006ff0
        /*07d8*/ 	.word	0x00000006
        /*07dc*/ 	.word	0x00000000
        /*07e0*/ 	.short	0x010a
        /*07e2*/ 	.byte	0x3f
	.zero		1


	//   ....[114]....
        /*07e4*/ 	.word	0x00007040
        /*07e8*/ 	.word	0x00000009
        /*07ec*/ 	.word	0x00000000
        /*07f0*/ 	.short	0x010a
        /*07f2*/ 	.byte	0x3f
	.zero		1


	//   ....[115]....
        /*07f4*/ 	.word	0x00007090
        /*07f8*/ 	.word	0x00000006
        /*07fc*/ 	.word	0x00000000
        /*0800*/ 	.short	0x010a
        /*0802*/ 	.byte	0x3f
	.zero		1


	//   ....[116]....
        /*0804*/ 	.word	0x000070e0
        /*0808*/ 	.word	0x00000009
        /*080c*/ 	.word	0x00000000
        /*0810*/ 	.short	0x010a
        /*0812*/ 	.byte	0x3f
	.zero		1


	//   ....[117]....
        /*0814*/ 	.word	0x00007130
        /*0818*/ 	.word	0x00000006
        /*081c*/ 	.word	0x00000000
        /*0820*/ 	.short	0x010a
        /*0822*/ 	.byte	0x3f
	.zero		1


	//   ....[118]....
        /*0824*/ 	.word	0x00007180
        /*0828*/ 	.word	0x00000009
        /*082c*/ 	.word	0x00000000
        /*0830*/ 	.short	0x010a
        /*0832*/ 	.byte	0x3f
	.zero		1


	//   ....[119]....
        /*0834*/ 	.word	0x000071d0
        /*0838*/ 	.word	0x00000006
        /*083c*/ 	.word	0x00000000
        /*0840*/ 	.short	0x010a
        /*0842*/ 	.byte	0x3f
	.zero		1


	//   ....[120]....
        /*0844*/ 	.word	0x00007220
        /*0848*/ 	.word	0x00000009
        /*084c*/ 	.word	0x00000000
        /*0850*/ 	.short	0x010a
        /*0852*/ 	.byte	0x3f
	.zero		1


	//   ....[121]....
        /*0854*/ 	.word	0x00007270
        /*0858*/ 	.word	0x00000006
        /*085c*/ 	.word	0x00000000
        /*0860*/ 	.short	0x010a
        /*0862*/ 	.byte	0x3f
	.zero		1


	//   ....[122]....
        /*0864*/ 	.word	0x000072c0
        /*0868*/ 	.word	0x00000009
        /*086c*/ 	.word	0x00000000
        /*0870*/ 	.short	0x010a
        /*0872*/ 	.byte	0x3f
	.zero		1


	//   ....[123]....
        /*0874*/ 	.word	0x00007310
        /*0878*/ 	.word	0x00000006
        /*087c*/ 	.word	0x00000000
        /*0880*/ 	.short	0x010a
        /*0882*/ 	.byte	0x3f
	.zero		1


	//   ....[124]....
        /*0884*/ 	.word	0x00007360
        /*0888*/ 	.word	0x00000009
        /*088c*/ 	.word	0x00000000
        /*0890*/ 	.short	0x010a
        /*0892*/ 	.byte	0x3f
	.zero		1


	//   ....[125]....
        /*0894*/ 	.word	0x000073b0
        /*0898*/ 	.word	0x00000006
        /*089c*/ 	.word	0x00000000
        /*08a0*/ 	.short	0x010a
        /*08a2*/ 	.byte	0x3f
	.zero		1


	//   ....[126]....
        /*08a4*/ 	.word	0x00007400
        /*08a8*/ 	.word	0x00000009
        /*08ac*/ 	.word	0x00000000
        /*08b0*/ 	.short	0x010a
        /*08b2*/ 	.byte	0x3f
	.zero		1


	//   ....[127]....
        /*08b4*/ 	.word	0x00007450
        /*08b8*/ 	.word	0x00000006
        /*08bc*/ 	.word	0x00000000
        /*08c0*/ 	.short	0x010a
        /*08c2*/ 	.byte	0x3f
	.zero		1


	//   ....[128]....
        /*08c4*/ 	.word	0x000074a0
        /*08c8*/ 	.word	0x00000009
        /*08cc*/ 	.word	0x00000000
        /*08d0*/ 	.short	0x010a
        /*08d2*/ 	.byte	0x3f
	.zero		1


	//   ....[129]....
        /*08d4*/ 	.word	0x000074f0
        /*08d8*/ 	.word	0x00000006
        /*08dc*/ 	.word	0x00000000
        /*08e0*/ 	.short	0x010a
        /*08e2*/ 	.byte	0x3f
	.zero		1


	//   ....[130]....
        /*08e4*/ 	.word	0x00007540
        /*08e8*/ 	.word	0x00000009
        /*08ec*/ 	.word	0x00000000
        /*08f0*/ 	.short	0x010a
        /*08f2*/ 	.byte	0x3f
	.zero		1


	//   ....[131]....
        /*08f4*/ 	.word	0x00007590
        /*08f8*/ 	.word	0x00000006
        /*08fc*/ 	.word	0x00000000
        /*0900*/ 	.short	0x010a
        /*0902*/ 	.byte	0x3f
	.zero		1


	//   ....[132]....
        /*0904*/ 	.word	0x000075e0
        /*0908*/ 	.word	0x00000009
        /*090c*/ 	.word	0x00000000
        /*0910*/ 	.short	0x010a
        /*0912*/ 	.byte	0x3f
	.zero		1


	//   ....[133]....
        /*0914*/ 	.word	0x00007630
        /*0918*/ 	.word	0x00000006
        /*091c*/ 	.word	0x00000000
        /*0920*/ 	.short	0x010a
        /*0922*/ 	.byte	0x3f
	.zero		1


	//----- nvinfo : EIATTR_NUM_MBARRIERS
	.align		4
.L_37:
        /*0924*/ 	.byte	0x03, 0x38
        /*0926*/ 	.short	0x003e


	//----- nvinfo : EIATTR_EXIT_INSTR_OFFSETS
	.align		4
        /*0928*/ 	.byte	0x04, 0x1c
        /*092a*/ 	.short	(.L_39 - .L_38)


	//   ....[0]....
.L_38:
        /*092c*/ 	.word	0x00001720


	//   ....[1]....
        /*0930*/ 	.word	0x00001780


	//   ....[2]....
        /*0934*/ 	.word	0x00004d80


	//   ....[3]....
        /*0938*/ 	.word	0x00004db0


	//   ....[4]....
        /*093c*/ 	.word	0x00006b60


	//----- nvinfo : EIATTR_MAX_THREADS
	.align		4
.L_39:
        /*0940*/ 	.byte	0x04, 0x05
        /*0942*/ 	.short	(.L_41 - .L_40)
.L_40:
        /*0944*/ 	.word	0x00000180
        /*0948*/ 	.word	0x00000001
        /*094c*/ 	.word	0x00000001


	//----- nvinfo : EIATTR_CRS_STACK_SIZE
	.align		4
.L_41:
        /*0950*/ 	.byte	0x04, 0x1e
        /*0952*/ 	.short	(.L_43 - .L_42)
.L_42:
        /*0954*/ 	.word	0x00000000


	//----- nvinfo : EIATTR_CBANK_PARAM_SIZE
	.align		4
.L_43:
        /*0958*/ 	.byte	0x03, 0x19
        /*095a*/ 	.short	0x0470


	//----- nvinfo : EIATTR_PARAM_CBANK
	.align		4
        /*095c*/ 	.byte	0x04, 0x0a
        /*095e*/ 	.short	(.L_45 - .L_44)
	.align		4
.L_44:
        /*0960*/ 	.word	index@(.nv.constant0._ZN7cutlass13device_kernelINS_4gemm6kernel13GemmUniversalIN4cute5tupleIJiiiiEEENS1_10collective13CollectiveMmaINS1_34MainloopSm90TmaGmmaWarpSpecializedILi28ENS5_IJNS4_1CILi2EEENSA_ILi1EEESC_EEENS1_32KernelTmaWarpSpecializedPingpongEEENS5_IJNSA_ILi64EEESG_NSA_ILi32EEEEEENS_10bfloat16_tENS5_IJlSC_lEEESJ_SK_NS4_8TiledMMAINS4_8MMA_AtomIJNS4_4SM904GMMA27MMA_64x64x16_F32BF16BF16_SSILNSO_5MajorE0ELSQ_0ELNSO_7ScaleInE1ELSR_1EEEEEENS4_6LayoutINS5_IJSC_SC_SC_EEENS5_IJNSA_ILi0EEESW_SW_EEEEENS5_IJNS4_10UnderscoreESZ_SZ_EEEEENS4_13SM90_TMA_LOADENS4_14ComposedLayoutINS4_7SwizzleILi2ELi4ELi3EEENS4_18smem_ptr_flag_bitsILi16EEENSU_INS5_IJNSA_ILi8EEESH_EEENS5_IJSH_SC_EEEEEEEvNS4_8identityENS4_23SM90_TMA_LOAD_MULTICASTES1C_vS1D_EENS_8epilogue10collective6detail29Sm90TmaWarpSpecializedAdapterINS1H_15DefaultEpilogueISJ_SK_SK_NS1G_6thread17LinearCombinationISJ_Li1EffLNS1L_9ScaleType4KindE0ELNS_15FloatRoundStyleE2ESJ_EENS1_15EpilogueDefaultEEEEEvvEEEEvNT_6ParamsE)
        /*0964*/ 	.short	0x0210
        /*0966*/ 	.short	0x0470


	//----- nvinfo : EIATTR_SW_WAR
	.align		4
.L_45:
        /*0968*/ 	.byte	0x04, 0x36
        /*096a*/ 	.short	(.L_47 - .L_46)
.L_46:
        /*096c*/ 	.word	0x00000008
.L_47:


//--------------------- .nv.callgraph             --------------------------
	.section	.nv.callgraph,"",@"SHT_CUDA_CALLGRAPH"
	.align	4
	.sectionentsize	8
	.align		4
        /*0000*/ 	.word	0x00000000
	.align		4
        /*0004*/ 	.word	0xffffffff
	.align		4
        /*0008*/ 	.word	index@(_ZN7cutlass13device_kernelINS_4gemm6kernel13GemmUniversalIN4cute5tupleIJiiiiEEENS1_10collective13CollectiveMmaINS1_34MainloopSm90TmaGmmaWarpSpecializedILi28ENS5_IJNS4_1CILi2EEENSA_ILi1EEESC_EEENS1_32KernelTmaWarpSpecializedPingpongEEENS5_IJNSA_ILi64EEESG_NSA_ILi32EEEEEENS_10bfloat16_tENS5_IJlSC_lEEESJ_SK_NS4_8TiledMMAINS4_8MMA_AtomIJNS4_4SM904GMMA27MMA_64x64x16_F32BF16BF16_SSILNSO_5MajorE0ELSQ_0ELNSO_7ScaleInE1ELSR_1EEEEEENS4_6LayoutINS5_IJSC_SC_SC_EEENS5_IJNSA_ILi0EEESW_SW_EEEEENS5_IJNS4_10UnderscoreESZ_SZ_EEEEENS4_13SM90_TMA_LOADENS4_14ComposedLayoutINS4_7SwizzleILi2ELi4ELi3EEENS4_18smem_ptr_flag_bitsILi16EEENSU_INS5_IJNSA_ILi8EEESH_EEENS5_IJSH_SC_EEEEEEEvNS4_8identityENS4_23SM90_TMA_LOAD_MULTICASTES1C_vS1D_EENS_8epilogue10collective6detail29Sm90TmaWarpSpecializedAdapterINS1H_15DefaultEpilogueISJ_SK_SK_NS1G_6thread17LinearCombinationISJ_Li1EffLNS1L_9ScaleType4KindE0ELNS_15FloatRoundStyleE2ESJ_EENS1_15EpilogueDefaultEEEEEvvEEEEvNT_6ParamsE)
	.align		4
        /*000c*/ 	.word	index@(__assertfail)
	.align		4
        /*0010*/ 	.word	0x00000000
	.align		4
        /*0014*/ 	.word	0xfffffffe
	.align		4
        /*0018*/ 	.word	0x00000000
	.align		4
        /*001c*/ 	.word	0xfffffffd
	.align		4
        /*0020*/ 	.word	0x00000000
	.align		4
        /*0024*/ 	.word	0xfffffffc


//--------------------- .nv.constant4             --------------------------
	.section	.nv.constant4,"a",@progbits
	.align	8
	.align		8
.nv.constant4:
        /*0000*/ 	.dword	__assertfail
	.align		8
        /*0008*/ 	.dword	__unnamed_1
	.align		8
        /*0010*/ 	.dword	_ZN40_INTERNAL_63b15a6c_4_k_cu_85b1eb05_283864cuda3std3__45__cpo5beginE
	.align		8
        /*0018*/ 	.dword	_ZN40_INTERNAL_63b15a6c_4_k_cu_85b1eb05_283864cuda3std3__45__cpo3endE
	.align		8
        /*0020*/ 	.dword	_ZN40_INTERNAL_63b15a6c_4_k_cu_85b1eb05_283864cuda3std3__45__cpo6cbeginE
	.align		8
        /*0028*/ 	.dword	_ZN40_INTERNAL_63b15a6c_4_k_cu_85b1eb05_283864cuda3std3__45__cpo4cendE
	.align		8
        /*0030*/ 	.dword	_ZN40_INTERNAL_63b15a6c_4_k_cu_85b1eb05_283864cuda3std3__442_GLOBAL__N__63b15a6c_4_k_cu_85b1eb05_283866ignoreE
	.align		8
        /*0038*/ 	.dword	_ZN40_INTERNAL_63b15a6c_4_k_cu_85b1eb05_283864cuda3std3__419piecewise_constructE
	.align		8
        /*0040*/ 	.dword	_ZN40_INTERNAL_63b15a6c_4_k_cu_85b1eb05_283864cuda3std3__48in_placeE
	.align		8
        /*0048*/ 	.dword	_ZN40_INTERNAL_63b15a6c_4_k_cu_85b1eb05_283864cuda3std6ranges3__45__cpo4swapE
	.align		8
        /*0050*/ 	.dword	_ZN40_INTERNAL_63b15a6c_4_k_cu_85b1eb05_283864cuda3std6ranges3__45__cpo9iter_moveE
	.align		8
        /*0058*/ 	.dword	_ZN40_INTERNAL_63b15a6c_4_k_cu_85b1eb05_283864cute7productE
	.align		8
        /*0060*/ 	.dword	_ZN40_INTERNAL_63b15a6c_4_k_cu_85b1eb05_283864cute1_E
	.align		8
        /*0068*/ 	.dword	$str$22
	.align		8
        /*0070*/ 	.dword	$str$23


//--------------------- .text._ZN7cutlass13device_kernelINS_4gemm6kernel13GemmUniversalIN4cute5tupleIJiiiiEEENS1_10collective13CollectiveMmaINS1_34MainloopSm90TmaGmmaWarpSpecializedILi28ENS5_IJNS4_1CILi2EEENSA_ILi1EEESC_EEENS1_32KernelTmaWarpSpecializedPingpongEEENS5_IJNSA_ILi64EEESG_NSA_ILi32EEEEEENS_10bfloat16_tENS5_IJlSC_lEEESJ_SK_NS4_8TiledMMAINS4_8MMA_AtomIJNS4_4SM904GMMA27MMA_64x64x16_F32BF16BF16_SSILNSO_5MajorE0ELSQ_0ELNSO_7ScaleInE1ELSR_1EEEEEENS4_6LayoutINS5_IJSC_SC_SC_EEENS5_IJNSA_ILi0EEESW_SW_EEEEENS5_IJNS4_10UnderscoreESZ_SZ_EEEEENS4_13SM90_TMA_LOADENS4_14ComposedLayoutINS4_7SwizzleILi2ELi4ELi3EEENS4_18smem_ptr_flag_bitsILi16EEENSU_INS5_IJNSA_ILi8EEESH_EEENS5_IJSH_SC_EEEEEEEvNS4_8identityENS4_23SM90_TMA_LOAD_MULTICASTES1C_vS1D_EENS_8epilogue10collective6detail29Sm90TmaWarpSpecializedAdapterINS1H_15DefaultEpilogueISJ_SK_SK_NS1G_6thread17LinearCombinationISJ_Li1EffLNS1L_9ScaleType4KindE0ELNS_15FloatRoundStyleE2ESJ_EENS1_15EpilogueDefaultEEEEEvvEEEEvNT_6ParamsE --------------------------
	.section	.text._ZN7cutlass13device_kernelINS_4gemm6kernel13GemmUniversalIN4cute5tupleIJiiiiEEENS1_10collective13CollectiveMmaINS1_34MainloopSm90TmaGmmaWarpSpecializedILi28ENS5_IJNS4_1CILi2EEENSA_ILi1EEESC_EEENS1_32KernelTmaWarpSpecializedPingpongEEENS5_IJNSA_ILi64EEESG_NSA_ILi32EEEEEENS_10bfloat16_tENS5_IJlSC_lEEESJ_SK_NS4_8TiledMMAINS4_8MMA_AtomIJNS4_4SM904GMMA27MMA_64x64x16_F32BF16BF16_SSILNSO_5MajorE0ELSQ_0ELNSO_7ScaleInE1ELSR_1EEEEEENS4_6LayoutINS5_IJSC_SC_SC_EEENS5_IJNSA_ILi0EEESW_SW_EEEEENS5_IJNS4_10UnderscoreESZ_SZ_EEEEENS4_13SM90_TMA_LOADENS4_14ComposedLayoutINS4_7SwizzleILi2ELi4ELi3EEENS4_18smem_ptr_flag_bitsILi16EEENSU_INS5_IJNSA_ILi8EEESH_EEENS5_IJSH_SC_EEEEEEEvNS4_8identityENS4_23SM90_TMA_LOAD_MULTICASTES1C_vS1D_EENS_8epilogue10collective6detail29Sm90TmaWarpSpecializedAdapterINS1H_15DefaultEpilogueISJ_SK_SK_NS1G_6thread17LinearCombinationISJ_Li1EffLNS1L_9ScaleType4KindE0ELNS_15FloatRoundStyleE2ESJ_EENS1_15EpilogueDefaultEEEEEvvEEEEvNT_6ParamsE,"ax",@progbits
	.align	128
.text._ZN7cutlass13device_kernelINS_4gemm6kernel13GemmUniversalIN4cute5tupleIJiiiiEEENS1_10collective13CollectiveMmaINS1_34MainloopSm90TmaGmmaWarpSpecializedILi28ENS5_IJNS4_1CILi2EEENSA_ILi1EEESC_EEENS1_32KernelTmaWarpSpecializedPingpongEEENS5_IJNSA_ILi64EEESG_NSA_ILi32EEEEEENS_10bfloat16_tENS5_IJlSC_lEEESJ_SK_NS4_8TiledMMAINS4_8MMA_AtomIJNS4_4SM904GMMA27MMA_64x64x16_F32BF16BF16_SSILNSO_5MajorE0ELSQ_0ELNSO_7ScaleInE1ELSR_1EEEEEENS4_6LayoutINS5_IJSC_SC_SC_EEENS5_IJNSA_ILi0EEESW_SW_EEEEENS5_IJNS4_10UnderscoreESZ_SZ_EEEEENS4_13SM90_TMA_LOADENS4_14ComposedLayoutINS4_7SwizzleILi2ELi4ELi3EEENS4_18smem_ptr_flag_bitsILi16EEENSU_INS5_IJNSA_ILi8EEESH_EEENS5_IJSH_SC_EEEEEEEvNS4_8identityENS4_23SM90_TMA_LOAD_MULTICASTES1C_vS1D_EENS_8epilogue10collective6detail29Sm90TmaWarpSpecializedAdapterINS1H_15DefaultEpilogueISJ_SK_SK_NS1G_6thread17LinearCombinationISJ_Li1EffLNS1L_9ScaleType4KindE0ELNS_15FloatRoundStyleE2ESJ_EENS1_15EpilogueDefaultEEEEEvvEEEEvNT_6ParamsE:
        .type           _ZN7cutlass13device_kernelINS_4gemm6kernel13GemmUniversalIN4cute5tupleIJiiiiEEENS1_10collective13CollectiveMmaINS1_34MainloopSm90TmaGmmaWarpSpecializedILi28ENS5_IJNS4_1CILi2EEENSA_ILi1EEESC_EEENS1_32KernelTmaWarpSpecializedPingpongEEENS5_IJNSA_ILi64EEESG_NSA_ILi32EEEEEENS_10bfloat16_tENS5_IJlSC_lEEESJ_SK_NS4_8TiledMMAINS4_8MMA_AtomIJNS4_4SM904GMMA27MMA_64x64x16_F32BF16BF16_SSILNSO_5MajorE0ELSQ_0ELNSO_7ScaleInE1ELSR_1EEEEEENS4_6LayoutINS5_IJSC_SC_SC_EEENS5_IJNSA_ILi0EEESW_SW_EEEEENS5_IJNS4_10UnderscoreESZ_SZ_EEEEENS4_13SM90_TMA_LOADENS4_14ComposedLayoutINS4_7SwizzleILi2ELi4ELi3EEENS4_18smem_ptr_flag_bitsILi16EEENSU_INS5_IJNSA_ILi8EEESH_EEENS5_IJSH_SC_EEEEEEEvNS4_8identityENS4_23SM90_TMA_LOAD_MULTICASTES1C_vS1D_EENS_8epilogue10collective6detail29Sm90TmaWarpSpecializedAdapterINS1H_15DefaultEpilogueISJ_SK_SK_NS1G_6thread17LinearCombinationISJ_Li1EffLNS1L_9ScaleType4KindE0ELNS_15FloatRoundStyleE2ESJ_EENS1_15EpilogueDefaultEEEEEvvEEEEvNT_6ParamsE,@function
        .size           _ZN7cutlass13device_kernelINS_4gemm6kernel13GemmUniversalIN4cute5tupleIJiiiiEEENS1_10collective13CollectiveMmaINS1_34MainloopSm90TmaGmmaWarpSpecializedILi28ENS5_IJNS4_1CILi2EEENSA_ILi1EEESC_EEENS1_32KernelTmaWarpSpecializedPingpongEEENS5_IJNSA_ILi64EEESG_NSA_ILi32EEEEEENS_10bfloat16_tENS5_IJlSC_lEEESJ_SK_NS4_8TiledMMAINS4_8MMA_AtomIJNS4_4SM904GMMA27MMA_64x64x16_F32BF16BF16_SSILNSO_5MajorE0ELSQ_0ELNSO_7ScaleInE1ELSR_1EEEEEENS4_6LayoutINS5_IJSC_SC_SC_EEENS5_IJNSA_ILi0EEESW_SW_EEEEENS5_IJNS4_10UnderscoreESZ_SZ_EEEEENS4_13SM90_TMA_LOADENS4_14ComposedLayoutINS4_7SwizzleILi2ELi4ELi3EEENS4_18smem_ptr_flag_bitsILi16EEENSU_INS5_IJNSA_ILi8EEESH_EEENS5_IJSH_SC_EEEEEEEvNS4_8identityENS4_23SM90_TMA_LOAD_MULTICASTES1C_vS1D_EENS_8epilogue10collective6detail29Sm90TmaWarpSpecializedAdapterINS1H_15DefaultEpilogueISJ_SK_SK_NS1G_6thread17LinearCombinationISJ_Li1EffLNS1L_9ScaleType4KindE0ELNS_15FloatRoundStyleE2ESJ_EENS1_15EpilogueDefaultEEEEEvvEEEEvNT_6ParamsE,(.L_x_186 - _ZN7cutlass13device_kernelINS_4gemm6kernel13GemmUniversalIN4cute5tupleIJiiiiEEENS1_10collective13CollectiveMmaINS1_34MainloopSm90TmaGmmaWarpSpecializedILi28ENS5_IJNS4_1CILi2EEENSA_ILi1EEESC_EEENS1_32KernelTmaWarpSpecializedPingpongEEENS5_IJNSA_ILi64EEESG_NSA_ILi32EEEEEENS_10bfloat16_tENS5_IJlSC_lEEESJ_SK_NS4_8TiledMMAINS4_8MMA_AtomIJNS4_4SM904GMMA27MMA_64x64x16_F32BF16BF16_SSILNSO_5MajorE0ELSQ_0ELNSO_7ScaleInE1ELSR_1EEEEEENS4_6LayoutINS5_IJSC_SC_SC_EEENS5_IJNSA_ILi0EEESW_SW_EEEEENS5_IJNS4_10UnderscoreESZ_SZ_EEEEENS4_13SM90_TMA_LOADENS4_14ComposedLayoutINS4_7SwizzleILi2ELi4ELi3EEENS4_18smem_ptr_flag_bitsILi16EEENSU_INS5_IJNSA_ILi8EEESH_EEENS5_IJSH_SC_EEEEEEEvNS4_8identityENS4_23SM90_TMA_LOAD_MULTICASTES1C_vS1D_EENS_8epilogue10collective6detail29Sm90TmaWarpSpecializedAdapterINS1H_15DefaultEpilogueISJ_SK_SK_NS1G_6thread17LinearCombinationISJ_Li1EffLNS1L_9ScaleType4KindE0ELNS_15FloatRoundStyleE2ESJ_EENS1_15EpilogueDefaultEEEEEvvEEEEvNT_6ParamsE)
        .other          _ZN7cutlass13device_kernelINS_4gemm6kernel13GemmUniversalIN4cute5tupleIJiiiiEEENS1_10collective13CollectiveMmaINS1_34MainloopSm90TmaGmmaWarpSpecializedILi28ENS5_IJNS4_1CILi2EEENSA_ILi1EEESC_EEENS1_32KernelTmaWarpSpecializedPingpongEEENS5_IJNSA_ILi64EEESG_NSA_ILi32EEEEEENS_10bfloat16_tENS5_IJlSC_lEEESJ_SK_NS4_8TiledMMAINS4_8MMA_AtomIJNS4_4SM904GMMA27MMA_64x64x16_F32BF16BF16_SSILNSO_5MajorE0ELSQ_0ELNSO_7ScaleInE1ELSR_1EEEEEENS4_6LayoutINS5_IJSC_SC_SC_EEENS5_IJNSA_ILi0EEESW_SW_EEEEENS5_IJNS4_10UnderscoreESZ_SZ_EEEEENS4_13SM90_TMA_LOADENS4_14ComposedLayoutINS4_7SwizzleILi2ELi4ELi3EEENS4_18smem_ptr_flag_bitsILi16EEENSU_INS5_IJNSA_ILi8EEESH_EEENS5_IJSH_SC_EEEEEEEvNS4_8identityENS4_23SM90_TMA_LOAD_MULTICASTES1C_vS1D_EENS_8epilogue10collective6detail29Sm90TmaWarpSpecializedAdapterINS1H_15DefaultEpilogueISJ_SK_SK_NS1G_6thread17LinearCombinationISJ_Li1EffLNS1L_9ScaleType4KindE0ELNS_15FloatRoundStyleE2ESJ_EENS1_15EpilogueDefaultEEEEEvvEEEEvNT_6ParamsE,@"STO_CUDA_ENTRY STV_DEFAULT"
_ZN7cutlass13device_kernelINS_4gemm6kernel13GemmUniversalIN4cute5tupleIJiiiiEEENS1_10collective13CollectiveMmaINS1_34MainloopSm90TmaGmmaWarpSpecializedILi28ENS5_IJNS4_1CILi2EEENSA_ILi1EEESC_EEENS1_32KernelTmaWarpSpecializedPingpongEEENS5_IJNSA_ILi64EEESG_NSA_ILi32EEEEEENS_10bfloat16_tENS5_IJlSC_lEEESJ_SK_NS4_8TiledMMAINS4_8MMA_AtomIJNS4_4SM904GMMA27MMA_64x64x16_F32BF16BF16_SSILNSO_5MajorE0ELSQ_0ELNSO_7ScaleInE1ELSR_1EEEEEENS4_6LayoutINS5_IJSC_SC_SC_EEENS5_IJNSA_ILi0EEESW_SW_EEEEENS5_IJNS4_10UnderscoreESZ_SZ_EEEEENS4_13SM90_TMA_LOADENS4_14ComposedLayoutINS4_7SwizzleILi2ELi4ELi3EEENS4_18smem_ptr_flag_bitsILi16EEENSU_INS5_IJNSA_ILi8EEESH_EEENS5_IJSH_SC_EEEEEEEvNS4_8identityENS4_23SM90_TMA_LOAD_MULTICASTES1C_vS1D_EENS_8epilogue10collective6detail29Sm90TmaWarpSpecializedAdapterINS1H_15DefaultEpilogueISJ_SK_SK_NS1G_6thread17LinearCombinationISJ_Li1EffLNS1L_9ScaleType4KindE0ELNS_15FloatRoundStyleE2ESJ_EENS1_15EpilogueDefaultEEEEEvvEEEEvNT_6ParamsE:
[----:B------:R-:W0:Y:S02]  /*0000*/  LDC R1, c[0x0][0x28] ;  /* 0x00000a00ff017b82 */ /* 0x000e240000000800 */
[----:B0-----:R-:W-:Y:S01]  /*0010*/  VIADD R1, R1, 0xfffffff8 ;  /* 0xfffffff801017836 */ /* 0x001fe20000000000 */
[----:B------:R-:W0:Y:S01]  /*0020*/  S2R R4, SR_TID.X ;  /* 0x0000000000047919 */ /* 0x000e220000002100 */
[----:B------:R-:W-:Y:S01]  /*0030*/  ELECT P0, URZ, PT ;  /* 0x00000000003f782f */ /* 0x000fe20003800000 */
[----:B------:R-:W-:Y:S01]  /*0040*/  BSSY B0, `(.L_x_0) ;  /* 0x000000f000007945 */ /* 0x000fe20003800000 */
[--C-:B0-----:R-:W-:Y:S02]  /*0050*/  SHF.R.U32.HI R2, RZ, 0x5, R4.reuse ;  /* 0x00000005ff027819 */ /* 0x101fe40000011604 */
[----:B------:R-:W-:-:S03]  /*0060*/  SHF.R.U32.HI R7, RZ, 0x7, R4 ;  /* 0x00000007ff077819 */ /* 0x000fc60000011604 */
[----:B------:R-:W0:Y:S04]  /*0070*/  SHFL.IDX PT, R5, R2, RZ, 0x1f ;  /* 0x00001fff02057589 */ /* 0x000e2800000e0000 */
[----:B------:R1:W2:Y:S01]  /*0080*/  SHFL.IDX PT, R10, R7, RZ, 0x1f ;  /* 0x00001fff070a7589 */ /* 0x0002a200000e0000 */
[----:B0-----:R-:W-:-:S13]  /*0090*/  ISETP.NE.OR P0, PT, R5, RZ, !P0 ;  /* 0x000000ff0500720c */ /* 0x001fda0004705670 */
[----:B-12---:R-:W-:Y:S05]  /*00a0*/  @P0 BRA `(.L_x_1) ;  /* 0x0000000000200947 */ /* 0x006fea0003800000 */
[----:B------:R-:W-:Y:S02]  /*00b0*/  ULDC.64 UR4, c[0x0][0x198] ;  /* 0x0000660000047ab9 */ /* 0x000fe40000000a00 */
[----:B------:R-:W-:Y:S02]  /*00c0*/  UIADD3 UR6, UP0, UR4, 0xf0, URZ ;  /* 0x000000f004067890 */ /* 0x000fe4000ff1e03f */
[----:B------:R-:W-:Y:S02]  /*00d0*/  UIADD3 UR4, UP1, UR4, 0x1f0, URZ ;  /* 0x000001f004047890 */ /* 0x000fe4000ff3e03f */
[----:B------:R-:W-:Y:S02]  /*00e0*/  UIADD3.X UR7, URZ, UR5, URZ, UP0, !UPT ;  /* 0x000000053f077290 */ /* 0x000fe400087fe43f */
[----:B------:R-:W-:-:S07]  /*00f0*/  UIADD3.X UR5, URZ, UR5, URZ, UP1, !UPT ;  /* 0x000000053f057290 */ /* 0x000fce0008ffe43f */
[----:B------:R0:W-:Y:S02]  /*0100*/  UTMACCTL.PF [UR6] ;  /* 0x00000000060079b9 */ /* 0x0001e40008040000 */
[----:B------:R0:W-:Y:S02]  /*0110*/  UTMACCTL.PF [UR4] ;  /* 0x00000000040079b9 */ /* 0x0001e40008040000 */
[----:B0-----:R-:W-:Y:S01]  /*0120*/  NOP ;  /* 0x0000000000007918 */ /* 0x001fe20000000000 */
.L_x_1:
[----:B------:R-:W-:Y:S05]  /*0130*/  BSYNC B0 ;  /* 0x0000000000007941 */ /* 0x000fea0003800000 */
.L_x_0:
[----:B------:R-:W0:Y:S01]  /*0140*/  SHFL.IDX PT, R8, R2, RZ, 0x1f ;  /* 0x00001fff02087589 */ /* 0x000e2200000e0000 */
[----:B------:R-:W-:-:S04]  /*0150*/  SHF.R.S32.HI R3, RZ, 0x1f, R4 ;  /* 0x0000001fff037819 */ /* 0x000fc80000011404 */
[----:B------:R-:W-:Y:S02]  /*0160*/  LEA.HI R3, R3, R4, RZ, 0x7 ;  /* 0x0000000403037211 */ /* 0x000fe400078f38ff */
[----:B0-----:R-:W-:-:S13]  /*0170*/  ISETP.NE.AND P0, PT, R8, RZ, PT ;  /* 0x000000ff0800720c */ /* 0x001fda0003f05270 */
[----:B------:R-:W-:Y:S05]  /*0180*/  @P0 BRA `(.L_x_2) ;  /* 0x0000000400240947 */ /* 0x000fea0003800000 */
[----:B------:R-:W-:Y:S01]  /*0190*/  ELECT P0, URZ, PT ;  /* 0x00000000003f782f */ /* 0x000fe20003800000 */
[----:B------:R-:W-:-:S12]  /*01a0*/  BSSY B0, `(.L_x_2) ;  /* 0x0000047000007945 */ /* 0x000fd80003800000 */
[----:B------:R-:W-:Y:S05]  /*01b0*/  @!P0 BRA `(.L_x_3) ;  /* 0x0000000400148947 */ /* 0x000fea0003800000 */
[----:B------:R-:W0:Y:S01]  /*01c0*/  S2UR UR8, SR_CgaCtaId ;  /* 0x00000000000879c3 */ /* 0x000e220000008800 */
[----:B------:R-:W-:Y:S01]  /*01d0*/  UMOV UR4, 0x400 ;  /* 0x0000040000047882 */ /* 0x000fe20000000000 */
[----:B------:R-:W-:Y:S01]  /*01e0*/  UMOV UR5, 0x1 ;  /* 0x0000000100057882 */ /* 0x000fe20000000000 */
[----:B------:R-:W-:Y:S02]  /*01f0*/  UMOV UR6, 0x2 ;  /* 0x0000000200067882 */ /* 0x000fe40000000000 */
[----:B------:R-:W-:-:S04]  /*0200*/  UIADD3 UR6, -UR6, 0x100000, URZ ;  /* 0x0010000006067890 */ /* 0x000fc8000fffe13f */
[----:B------:R-:W-:Y:S02]  /*0210*/  USHF.L.U32 UR7, UR6, 0xb, URZ ;  /* 0x0000000b06077899 */ /* 0x000fe4000800063f */
[----:B------:R-:W-:Y:S02]  /*0220*/  USHF.L.U32 UR6, UR6, 0x1, URZ ;  /* 0x0000000106067899 */ /* 0x000fe4000800063f */
[----:B0-----:R-:W-:Y:S02]  /*0230*/  ULEA UR8, UR8, UR4, 0x18 ;  /* 0x0000000408087291 */ /* 0x001fe4000f8ec03f */
[----:B------:R-:W-:-:S04]  /*0240*/  UIADD3 UR4, -UR5, 0x100000, URZ ;  /* 0x0010000005047890 */ /* 0x000fc8000fffe13f */
[----:B------:R-:W-:Y:S02]  /*0250*/  USHF.L.U32 UR5, UR4, 0xb, URZ ;  /* 0x0000000b04057899 */ /* 0x000fe4000800063f */
[----:B------:R-:W-:Y:S01]  /*0260*/  USHF.L.U32 UR4, UR4, 0x1, URZ ;  /* 0x0000000104047899 */ /* 0x000fe2000800063f */
[----:B------:R-:W0:Y:S11]  /*0270*/  FENCE.VIEW.ASYNC.S ;  /* 0x00000000000073c6 */ /* 0x000e360000000000 */
[----:B0-----:R0:W1:Y:S01]  /*0280*/  SYNCS.EXCH.64 URZ, [UR8], UR4 ;  /* 0x00000004083f75b2 */ /* 0x0010620008000100 */
[----:B------:R0:W2:Y:S01]  /*0290*/  SYNCS.EXCH.64 URZ, [UR8+0xe0], UR6 ;  /* 0x0000e006083f75b2 */ /* 0x0000a20008000100 */
[----:B------:R0:W3:Y:S01]  /*02a0*/  SYNCS.EXCH.64 URZ, [UR8+0x8], UR4 ;  /* 0x00000804083f75b2 */ /* 0x0000e20008000100 */
[----:B------:R0:W4:Y:S01]  /*02b0*/  SYNCS.EXCH.64 URZ, [UR8+0xe8], UR6 ;  /* 0x0000e806083f75b2 */ /* 0x0001220008000100 */
[----:B------:R0:W0:Y:S01]  /*02c0*/  SYNCS.EXCH.64 URZ, [UR8+0x10], UR4 ;  /* 0x00001004083f75b2 */ /* 0x0000220008000100 */
        /* <DEDUP_REMOVED lines=51> */
[----:B-1234-:R-:W-:Y:S01]  /*0600*/  NOP ;  /* 0x0000000000007918 */ /* 0x01efe20000000000 */
.L_x_3:
[----:B0-----:R-:W-:Y:S05]  /*0610*/  BSYNC B0 ;  /* 0x0000000000007941 */ /* 0x001fea0003800000 */
.L_x_2:
[----:B------:R-:W0:Y:S01]  /*0620*/  SHFL.IDX PT, R13, R2, RZ, 0x1f ;  /* 0x00001fff020d7589 */ /* 0x000e2200000e0000 */
[----:B------:R-:W1:Y:S01]  /*0630*/  S2UR UR12, SR_CTAID.X ;  /* 0x00000000000c79c3 */ /* 0x000e620000002500 */
[----:B------:R-:W-:Y:S02]  /*0640*/  LOP3.LUT R3, R3, 0xffffff80, RZ, 0xc0, !PT ;  /* 0xffffff8003037812 */ /* 0x000fe400078ec0ff */
[----:B------:R-:W-:Y:S01]  /*0650*/  ELECT P0, URZ, PT ;  /* 0x00000000003f782f */ /* 0x000fe20003800000 */
[----:B------:R2:W3:Y:S01]  /*0660*/  SHFL.IDX PT, R12, R2, RZ, 0x1f ;  /* 0x00001fff020c7589 */ /* 0x0004e200000e0000 */
[----:B------:R-:W-:Y:S01]  /*0670*/  ELECT P1, URZ, PT ;  /* 0x00000000003f782f */ /* 0x000fe20003820000 */
[----:B------:R-:W-:Y:S01]  /*0680*/  NOP ;  /* 0x0000000000007918 */ /* 0x000fe20000000000 */
[----:B------:R-:W-:Y:S01]  /*0690*/  IMAD.IADD R3, R4, 0x1, -R3 ;  /* 0x0000000104037824 */ /* 0x000fe200078e0a03 */
[----:B------:R-:W4:Y:S01]  /*06a0*/  S2R R6, SR_CTAID.Y ;  /* 0x0000000000067919 */ /* 0x000f220000002600 */
[----:B------:R-:W-:Y:S01]  /*06b0*/  ULDC UR4, c[0x0][0x150] ;  /* 0x0000540000047ab9 */ /* 0x000fe20000000800 */
[----:B------:R-:W5:Y:S01]  /*06c0*/  LDC R14, c[0x0][0x144] ;  /* 0x00005100ff0e7b82 */ /* 0x000f620000000800 */
[----:B------:R-:W-:Y:S01]  /*06d0*/  UMOV UR11, 0x80 ;  /* 0x00000080000b7882 */ /* 0x000fe20000000000 */
[----:B------:R-:W-:Y:S01]  /*06e0*/  SHF.R.S32.HI R0, RZ, 0x1f, R3 ;  /* 0x0000001fff007819 */ /* 0x000fe20000011403 */
[----:B------:R-:W-:Y:S01]  /*06f0*/  NOP ;  /* 0x0000000000007918 */ /* 0x000fe20000000000 */
[C---:B------:R-:W-:Y:S01]  /*0700*/  VIADD R35, R10.reuse, 0xffffffff ;  /* 0xffffffff0a237836 */ /* 0x040fe20000000000 */
[----:B------:R-:W-:Y:S01]  /*0710*/  ISETP.NE.AND P4, PT, R10, RZ, PT ;  /* 0x000000ff0a00720c */ /* 0x000fe20003f85270 */
[----:B------:R-:W-:Y:S01]  /*0720*/  IMAD.MOV.U32 R57, RZ, RZ, 0x1 ;  /* 0x00000001ff397424 */ /* 0x000fe200078e00ff */
[----:B------:R-:W-:Y:S01]  /*0730*/  LEA.HI R9, R0, R3, RZ, 0x3 ;  /* 0x0000000300097211 */ /* 0x000fe200078f18ff */
[----:B------:R-:W5:Y:S01]  /*0740*/  LDC R15, c[0x0][0x140] ;  /* 0x00005000ff0f7b82 */ /* 0x000f620000000800 */
[----:B------:R-:W-:-:S02]  /*0750*/  ISETP.GE.U32.AND P6, PT, R35, 0x2, PT ;  /* 0x000000022300780c */ /* 0x000fc40003fc6070 */
[--C-:B------:R-:W-:Y:S02]  /*0760*/  SHF.R.S32.HI R11, RZ, 0x3, R9.reuse ;  /* 0x00000003ff0b7819 */ /* 0x100fe40000011409 */
[----:B--2---:R-:W-:Y:S02]  /*0770*/  SHF.R.S32.HI R2, RZ, 0x1f, R9 ;  /* 0x0000001fff027819 */ /* 0x004fe40000011409 */
[----:B------:R-:W-:Y:S01]  /*0780*/  SHF.R.S32.HI R9, RZ, 0x1f, R8 ;  /* 0x0000001fff097819 */ /* 0x000fe20000011408 */
[----:B------:R-:W2:Y:S01]  /*0790*/  LDC R25, c[0x0][0x148] ;  /* 0x00005200ff197b82 */ /* 0x000ea20000000800 */
[----:B0-----:R-:W-:Y:S02]  /*07a0*/  ISETP.NE.OR P0, PT, R13, RZ, !P0 ;  /* 0x000000ff0d00720c */ /* 0x001fe40004705670 */
[----:B-1----:R-:W-:Y:S02]  /*07b0*/  I2FP.F32.U32 R13, UR12 ;  /* 0x0000000c000d7c45 */ /* 0x002fe40008201000 */
[----:B------:R-:W-:-:S02]  /*07c0*/  LEA.HI R2, R2, R11, RZ, 0x2 ;  /* 0x0000000b02027211 */ /* 0x000fc400078f10ff */
[----:B------:R-:W-:Y:S01]  /*07d0*/  LEA.HI R9, R9, R8, RZ, 0x2 ;  /* 0x0000000809097211 */ /* 0x000fe200078f10ff */
[----:B------:R-:W-:Y:S01]  /*07e0*/  FMUL R13, R13, UR4 ;  /* 0x000000040d0d7c20 */ /* 0x000fe20008400000 */
[----:B---3--:R-:W-:Y:S01]  /*07f0*/  ISETP.NE.OR P1, PT, R12, RZ, !P1 ;  /* 0x000000ff0c00720c */ /* 0x008fe20004f25670 */
[----:B------:R-:W-:Y:S01]  /*0800*/  ULDC UR4, c[0x0][0x154] ;  /* 0x0000550000047ab9 */ /* 0x000fe20000000800 */
[----:B------:R-:W-:Y:S02]  /*0810*/  LOP3.LUT R12, R2, 0xfffffffc, RZ, 0xc0, !PT ;  /* 0xfffffffc020c7812 */ /* 0x000fe400078ec0ff */
[----:B------:R-:W-:Y:S01]  /*0820*/  LOP3.LUT R9, R9, 0x3ffffffc, RZ, 0xc0, !PT ;  /* 0x3ffffffc09097812 */ /* 0x000fe200078ec0ff */
[----:B------:R-:W0:Y:S01]  /*0830*/  F2I.U32.TRUNC.NTZ R13, R13 ;  /* 0x0000000d000d7305 */ /* 0x000e22000020f000 */
[----:B------:R-:W-:Y:S01]  /*0840*/  SHF.R.S32.HI R2, RZ, 0x1f, R5 ;  /* 0x0000001fff027819 */ /* 0x000fe20000011405 */
[----:B------:R-:W-:Y:S01]  /*0850*/  IMAD.IADD R12, R11, 0x1, -R12 ;  /* 0x000000010b0c7824 */ /* 0x000fe200078e0a0c */
[----:B------:R-:W-:Y:S01]  /*0860*/  VOTEU.ALL UP1, P0 ;  /* 0x00000000003f7886 */ /* 0x000fe20000020000 */
[----:B------:R-:W-:Y:S01]  /*0870*/  IMAD.IADD R9, R8, 0x1, -R9 ;  /* 0x0000000108097824 */ /* 0x000fe200078e0a09 */
[----:B------:R-:W-:Y:S01]  /*0880*/  LEA.HI R2, R2, R5, RZ, 0x2 ;  /* 0x0000000502027211 */ /* 0x000fe200078f10ff */
[----:B------:R-:W-:Y:S01]  /*0890*/  VOTEU.ALL UP0, P0 ;  /* 0x00000000003f7886 */ /* 0x000fe20000000000 */
[----:B----4-:R-:W-:Y:S01]  /*08a0*/  I2FP.F32.U32 R8, R6 ;  /* 0x0000000600087245 */ /* 0x010fe20000201000 */
[----:B------:R-:W-:Y:S01]  /*08b0*/  IMAD R9, R9, 0x4, R12 ;  /* 0x0000000409097824 */ /* 0x000fe200078e020c */
[----:B------:R-:W-:Y:S01]  /*08c0*/  LOP3.LUT R2, R2, 0xfffffffc, RZ, 0xc0, !PT ;  /* 0xfffffffc02027812 */ /* 0x000fe200078ec0ff */
[----:B------:R-:W-:Y:S01]  /*08d0*/  VOTEU.ALL UP2, P1 ;  /* 0x00000000003f7886 */ /* 0x000fe20000840000 */
[----:B------:R-:W1:Y:S01]  /*08e0*/  @!UP1 S2UR UR7, SR_CgaCtaId ;  /* 0x00000000000799c3 */ /* 0x000e620000008800 */
[----:B------:R-:W-:Y:S01]  /*08f0*/  FMUL R8, R8, UR4 ;  /* 0x0000000408087c20 */ /* 0x000fe20008400000 */
[----:B------:R-:W-:Y:S01]  /*0900*/  IMAD.SHL.U32 R56, R9, 0x4, RZ ;  /* 0x0000000409387824 */ /* 0x000fe200078e00ff */
[----:B------:R-:W-:Y:S01]  /*0910*/  UMOV UR4, 0x20 ;  /* 0x0000002000047882 */ /* 0x000fe20000000000 */
[----:B------:R-:W-:Y:S01]  /*0920*/  IMAD.IADD R5, R5, 0x1, -R2 ;  /* 0x0000000105057824 */ /* 0x000fe200078e0a02 */
[----:B------:R-:W-:Y:S01]  /*0930*/  LEA.HI R2, R9, R9, RZ, 0x1 ;  /* 0x0000000909027211 */ /* 0x000fe200078f08ff */
[----:B0-----:R-:W-:Y:S01]  /*0940*/  IMAD.MOV R13, RZ, RZ, -R13 ;  /* 0x000000ffff0d7224 */ /* 0x001fe200078e0a0d */
[----:B------:R-:W0:Y:S01]  /*0950*/  F2I.U32.TRUNC.NTZ R8, R8 ;  /* 0x0000000800087305 */ /* 0x000e22000020f000 */
[----:B------:R-:W3:Y:S01]  /*0960*/  @!UP2 S2UR UR10, SR_CgaCtaId ;  /* 0x00000000000aa9c3 */ /* 0x000ee20000008800 */
[----:B------:R-:W-:Y:S01]  /*0970*/  LOP3.LUT R2, R2, 0xfffffffe, RZ, 0xc0, !PT ;  /* 0xfffffffe02027812 */ /* 0x000fe200078ec0ff */
[----:B-----5:R-:W-:Y:S01]  /*0980*/  IMAD R21, R14, R13, UR12 ;  /* 0x0000000c0e157e24 */ /* 0x020fe2000f8e020d */
[----:B------:R-:W-:Y:S01]  /*0990*/  @!UP1 UMOV UR6, 0x400 ;  /* 0x0000040000069882 */ /* 0x000fe20000000000 */
[----:B------:R-:W-:-:S04]  /*09a0*/  @!UP1 UIADD3 UR4, -UR4, 0x100000, URZ ;  /* 0x0010000004049890 */ /* 0x000fc8000fffe13f */
[----:B------:R-:W-:Y:S02]  /*09b0*/  @!UP1 USHF.L.U32 UR5, UR4, 0xb, URZ ;  /* 0x0000000b04059899 */ /* 0x000fe4000800063f */
[----:B------:R-:W-:Y:S01]  /*09c0*/  @!UP1 USHF.L.U32 UR4, UR4, 0x1, URZ ;  /* 0x0000000104049899 */ /* 0x000fe2000800063f */
[C---:B------:R-:W-:Y:S01]  /*09d0*/  LOP3.LUT R56, R9.reuse, 0xc, R56, 0x78, !PT ;  /* 0x0000000c09387812 */ /* 0x040fe200078e7838 */
[----:B------:R-:W-:Y:S01]  /*09e0*/  IMAD.IADD R2, R9, 0x1, -R2 ;  /* 0x0000000109027824 */ /* 0x000fe200078e0a02 */
[----:B------:R-:W-:Y:S01]  /*09f0*/  @!UP2 UMOV UR9, 0x400 ;  /* 0x000004000009a882 */ /* 0x000fe20000000000 */
[----:B------:R-:W-:Y:S01]  /*0a00*/  VOTEU.ALL UP3, P1 ;  /* 0x00000000003f7886 */ /* 0x000fe20000860000 */
[----:B------:R-:W-:Y:S01]  /*0a10*/  VOTEU.ALL UP4, P1 ;  /* 0x00000000003f7886 */ /* 0x000fe20000880000 */
[----:B------:R-:W-:Y:S01]  /*0a20*/  VOTEU.ALL UP5, P1 ;  /* 0x00000000003f7886 */ /* 0x000fe200008a0000 */
[----:B------:R-:W-:Y:S01]  /*0a30*/  ISETP.NE.AND P3, PT, R2, R21, PT ;  /* 0x000000150200720c */ /* 0x000fe20003f65270 */
[----:B------:R4:W4:Y:S01]  /*0a40*/  SHFL.IDX PT, R14, R7, RZ, 0x1f ;  /* 0x00001fff070e7589 */ /* 0x00092200000e0000 */
[----:B------:R-:W-:Y:S01]  /*0a50*/  ISETP.EQ.U32.AND P2, PT, R15, 0x1, PT ;  /* 0x000000010f00780c */ /* 0x000fe20003f42070 */
[----:B0-----:R-:W-:Y:S01]  /*0a60*/  IMAD.MOV R20, RZ, RZ, -R8 ;  /* 0x000000ffff147224 */ /* 0x001fe200078e0a08 */
[----:B-1----:R-:W-:-:S02]  /*0a70*/  @!UP1 ULEA UR8, UR7, UR6, 0x18 ;  /* 0x0000000607089291 */ /* 0x002fc4000f8ec03f */
[----:B------:R-:W-:-:S04]  /*0a80*/  @!UP2 UIADD3 UR6, -UR11, 0x100000, URZ ;  /* 0x001000000b06a890 */ /* 0x000fc8000fffe13f */
[----:B------:R-:W-:Y:S02]  /*0a90*/  @!UP2 USHF.L.U32 UR7, UR6, 0xb, URZ ;  /* 0x0000000b0607a899 */ /* 0x000fe4000800063f */
[----:B------:R-:W-:Y:S01]  /*0aa0*/  @!UP2 USHF.L.U32 UR6, UR6, 0x1, URZ ;  /* 0x000000010606a899 */ /* 0x000fe2000800063f */
[----:B--2---:R-:W-:Y:S01]  /*0ab0*/  IMAD R9, R25, R20, R6 ;  /* 0x0000001419097224 */ /* 0x004fe200078e0206 */
[----:B------:R-:W-:Y:S01]  /*0ac0*/  VOTEU.ALL UP1, P0 ;  /* 0x00000000003f7886 */ /* 0x000fe20000020000 */
[----:B------:R-:W-:Y:S01]  /*0ad0*/  LOP3.LUT P0, RZ, R3, 0x7, RZ, 0xc0, !PT ;  /* 0x0000000703ff7812 */ /* 0x000fe2000780c0ff */
[----:B---3--:R-:W-:Y:S01]  /*0ae0*/  @!UP2 ULEA UR9, UR10, UR9, 0x18 ;  /* 0x000000090a09a291 */ /* 0x008fe2000f8ec03f */
[----:B------:R-:W-:Y:S01]  /*0af0*/  @P3 LEA.HI R2, R56, R56, RZ, 0x1 ;  /* 0x0000003838023211 */ /* 0x000fe200078f08ff */
[----:B------:R-:W-:Y:S01]  /*0b00*/  VOTEU.ALL UP2, P1 ;  /* 0x00000000003f7886 */ /* 0x000fe20000840000 */
[----:B------:R-:W-:Y:S01]  /*0b10*/  ISETP.NE.AND P1, PT, R5, 0x3, PT ;  /* 0x000000030500780c */ /* 0x000fe20003f25270 */
[----:B------:R-:W0:Y:S02]  /*0b20*/  FENCE.VIEW.ASYNC.S ;  /* 0x00000000000073c6 */ /* 0x000e240000000000 */
[----:B0-----:R0:W1:Y:S01]  /*0b30*/  @!UP0 SYNCS.EXCH.64 URZ, [UR8+0x1f0], UR4 ;  /* 0x0001f004083f85b2 */ /* 0x0010620008000100 */
[----:B------:R-:W-:-:S02]  /*0b40*/  @P3 SHF.R.S32.HI R2, RZ, 0x1, R2 ;  /* 0x00000001ff023819 */ /* 0x000fc40000011402 */
[----:B------:R-:W-:Y:S02]  /*0b50*/  ISETP.EQ.OR P1, PT, R5, RZ, !P1 ;  /* 0x000000ff0500720c */ /* 0x000fe40004f22670 */
[----:B------:R-:W-:Y:S02]  /*0b60*/  @P3 ISETP.NE.AND P5, PT, R2, R9, PT ;  /* 0x000000090200320c */ /* 0x000fe40003fa5270 */
[----:B------:R-:W-:Y:S02]  /*0b70*/  ISETP.LT.U32.AND P0, PT, R56, 0x2, !P0 ;  /* 0x000000023800780c */ /* 0x000fe40004701070 */
[----:B------:R-:W-:Y:S02]  /*0b80*/  ISETP.EQ.AND P1, PT, R10, RZ, P1 ;  /* 0x000000ff0a00720c */ /* 0x000fe40000f22270 */
[----:B------:R-:W-:Y:S02]  /*0b90*/  SEL R2, RZ, 0x1, !P0 ;  /* 0x00000001ff027807 */ /* 0x000fe40004000000 */
[----:B------:R-:W-:-:S02]  /*0ba0*/  @P3 SEL R57, RZ, 0x1, P5 ;  /* 0x00000001ff393807 */ /* 0x000fc40002800000 */
[----:B------:R-:W-:Y:S01]  /*0bb0*/  SEL R16, RZ, 0x1, !P1 ;  /* 0x00000001ff107807 */ /* 0x000fe20004800000 */
[----:B------:R0:W2:Y:S01]  /*0bc0*/  @!UP1 SYNCS.EXCH.64 URZ, [UR8+0x1f8], UR4 ;  /* 0x0001f804083f95b2 */ /* 0x0000a20008000100 */
[----:B------:R-:W-:Y:S01]  /*0bd0*/  NOP ;  /* 0x0000000000007918 */ /* 0x000fe20000000000 */
[----:B------:R-:W-:Y:S02]  /*0be0*/  LOP3.LUT R57, R57, R2, RZ, 0xc0, !PT ;  /* 0x0000000239397212 */ /* 0x000fe400078ec0ff */
[----:B------:R-:W-:Y:S01]  /*0bf0*/  SEL R16, R16, 0x2, P6 ;  /* 0x0000000210107807 */ /* 0x000fe20003000000 */
[----:B------:R0:W3:Y:S01]  /*0c00*/  @!UP2 SYNCS.EXCH.64 URZ, [UR9+0x1d0], UR6 ;  /* 0x0001d006093fa5b2 */ /* 0x0000e20008000100 */
[----:B------:R0:W0:Y:S01]  /*0c10*/  @!UP3 SYNCS.EXCH.64 URZ, [UR9+0x1d8], UR6 ;  /* 0x0001d806093fb5b2 */ /* 0x0000220008000100 */
[----:B------:R0:W0:Y:S01]  /*0c20*/  @!UP4 SYNCS.EXCH.64 URZ, [UR9+0x1e0], UR6 ;  /* 0x0001e006093fc5b2 */ /* 0x0000220008000100 */
[----:B------:R0:W0:Y:S01]  /*0c30*/  @!UP5 SYNCS.EXCH.64 URZ, [UR9+0x1e8], UR6 ;  /* 0x0001e806093fd5b2 */ /* 0x0000220008000100 */
[----:B------:R-:W-:Y:S01]  /*0c40*/  NOP ;  /* 0x0000000000007918 */ /* 0x000fe20000000000 */
[----:B-1--4-:R-:W-:Y:S05]  /*0c50*/  @!P2 BRA `(.L_x_4) ;  /* 0x000000000008a947 */ /* 0x012fea0003800000 */
[----:B0-23--:R-:W-:Y:S01]  /*0c60*/  UCGABAR_ARV ;  /* 0x00000000000079c7 */ /* 0x00dfe20008000000 */
[----:B------:R-:W-:Y:S05]  /*0c70*/  BRA `(.L_x_5) ;  /* 0x0000000000047947 */ /* 0x000fea0003800000 */
.L_x_4:
[----:B0-23--:R-:W-:Y:S01]  /*0c80*/  NOP ;  /* 0x0000000000007918 */ /* 0x00dfe20000000000 */
.L_x_5:
[----:B------:R-:W-:Y:S01]  /*0c90*/  ULDC.64 UR4, c[0x0][0x598] ;  /* 0x0001660000047ab9 */ /* 0x000fe20000000a00 */
[----:B------:R-:W-:Y:S01]  /*0ca0*/  ULDC.64 UR36, c[0x0][0x208] ;  /* 0x0000820000247ab9 */ /* 0x000fe20000000a00 */
[----:B------:R-:W-:-:S04]  /*0cb0*/  ISETP.NE.U32.AND P0, PT, RZ, UR4, PT ;  /* 0x00000004ff007c0c */ /* 0x000fc8000bf05070 */
[----:B------:R-:W-:-:S13]  /*0cc0*/  ISETP.NE.AND.EX P0, PT, RZ, UR5, PT, P0 ;  /* 0x00000005ff007c0c */ /* 0x000fda000bf05300 */
[----:B------:R-:W-:Y:S05]  /*0cd0*/  @!P0 BRA `(.L_x_6) ;  /* 0x00000000001c8947 */ /* 0x000fea0003800000 */
[----:B------:R-:W0:Y:S02]  /*0ce0*/  LDC.64 R8, c[0x0][0x598] ;  /* 0x00016600ff087b82 */ /* 0x000e240000000a00 */
[----:B0-----:R-:W2:Y:S02]  /*0cf0*/  LDG.E.64 R8, desc[UR36][R8.64] ;  /* 0x0000002408087981 */ /* 0x001ea4000c1e1b00 */
[----:B--2---:R-:W-:-:S04]  /*0d00*/  ISETP.NE.U32.AND P0, PT, R8, RZ, PT ;  /* 0x000000ff0800720c */ /* 0x004fc80003f05070 */
[----:B------:R-:W-:-:S13]  /*0d10*/  ISETP.NE.AND.EX P0, PT, R9, RZ, PT, P0 ;  /* 0x000000ff0900720c */ /* 0x000fda0003f05300 */
[----:B------:R-:W-:Y:S05]  /*0d20*/  @!P0 BRA `(.L_x_6) ;  /* 0x0000000000088947 */ /* 0x000fea0003800000 */
[----:B------:R0:W5:Y:S01]  /*0d30*/  LD.E R58, desc[UR36][R8.64] ;  /* 0x00000024083a7980 */ /* 0x000162000c101900 */
[----:B------:R-:W-:Y:S05]  /*0d40*/  BRA `(.L_x_7) ;  /* 0x0000000000247947 */ /* 0x000fea0003800000 */
.L_x_6:
[----:B------:R-:W-:Y:S02]  /*0d50*/  ULDC.64 UR4, c[0x0][0x588] ;  /* 0x0001620000047ab9 */ /* 0x000fe40000000a00 */
[----:B------:R-:W-:-:S04]  /*0d60*/  ISETP.NE.U32.AND P0, PT, RZ, UR4, PT ;  /* 0x00000004ff007c0c */ /* 0x000fc8000bf05070 */
[----:B------:R-:W-:-:S13]  /*0d70*/  ISETP.NE.AND.EX P0, PT, RZ, UR5, PT, P0 ;  /* 0x00000005ff007c0c */ /* 0x000fda000bf05300 */
[----:B------:R-:W-:Y:S05]  /*0d80*/  @!P0 BRA `(.L_x_8) ;  /* 0x00000000000c8947 */ /* 0x000fea0003800000 */
[----:B------:R-:W0:Y:S02]  /*0d90*/  LDC.64 R58, c[0x0][0x588] ;  /* 0x00016200ff3a7b82 */ /* 0x000e240000000a00 */
[----:B0-----:R1:W5:Y:S01]  /*0da0*/  LDG.E R58, desc[UR36][R58.64] ;  /* 0x000000243a3a7981 */ /* 0x001362000c1e1900 */
[----:B------:R-:W-:Y:S05]  /*0db0*/  BRA `(.L_x_7) ;  /* 0x0000000000087947 */ /* 0x000fea0003800000 */
.L_x_8:
[----:B------:R-:W-:Y:S02]  /*0dc0*/  ULDC UR4, c[0x0][0x580] ;  /* 0x0001600000047ab9 */ /* 0x000fe40000000800 */
[----:B------:R-:W-:-:S07]  /*0dd0*/  IMAD.U32 R58, RZ, RZ, UR4 ;  /* 0x00000004ff3a7e24 */ /* 0x000fce000f8e00ff */
.L_x_7:
[----:B------:R-:W-:Y:S02]  /*0de0*/  ULDC.64 UR4, c[0x0][0x5a0] ;  /* 0x0001680000047ab9 */ /* 0x000fe40000000a00 */
[----:B------:R-:W-:-:S04]  /*0df0*/  ISETP.NE.U32.AND P0, PT, RZ, UR4, PT ;  /* 0x00000004ff007c0c */ /* 0x000fc8000bf05070 */
[----:B------:R-:W-:-:S13]  /*0e00*/  ISETP.NE.AND.EX P0, PT, RZ, UR5, PT, P0 ;  /* 0x00000005ff007c0c */ /* 0x000fda000bf05300 */
[----:B------:R-:W-:Y:S05]  /*0e10*/  @!P0 BRA `(.L_x_9) ;  /* 0x00000000001c8947 */ /* 0x000fea0003800000 */
[----:B0-----:R-:W0:Y:S02]  /*0e20*/  LDC.64 R8, c[0x0][0x5a0] ;  /* 0x00016800ff087b82 */ /* 0x001e240000000a00 */
[----:B0-----:R-:W2:Y:S02]  /*0e30*/  LDG.E.64 R8, desc[UR36][R8.64] ;  /* 0x0000002408087981 */ /* 0x001ea4000c1e1b00 */
[----:B--2---:R-:W-:-:S04]  /*0e40*/  ISETP.NE.U32.AND P0, PT, R8, RZ, PT ;  /* 0x000000ff0800720c */ /* 0x004fc80003f05070 */
[----:B------:R-:W-:-:S13]  /*0e50*/  ISETP.NE.AND.EX P0, PT, R9, RZ, PT, P0 ;  /* 0x000000ff0900720c */ /* 0x000fda0003f05300 */
[----:B------:R-:W-:Y:S05]  /*0e60*/  @!P0 BRA `(.L_x_9) ;  /* 0x0000000000088947 */ /* 0x000fea0003800000 */
[----:B-1----:R0:W5:Y:S01]  /*0e70*/  LD.E R59, desc[UR36][R8.64] ;  /* 0x00000024083b7980 */ /* 0x002162000c101900 */
[----:B------:R-:W-:Y:S05]  /*0e80*/  BRA `(.L_x_10) ;  /* 0x0000000000247947 */ /* 0x000fea0003800000 */
.L_x_9:
[----:B------:R-:W-:Y:S02]  /*0e90*/  ULDC.64 UR4, c[0x0][0x590] ;  /* 0x0001640000047ab9 */ /* 0x000fe40000000a00 */
[----:B------:R-:W-:-:S04]  /*0ea0*/  ISETP.NE.U32.AND P0, PT, RZ, UR4, PT ;  /* 0x00000004ff007c0c */ /* 0x000fc8000bf05070 */
[----:B------:R-:W-:-:S13]  /*0eb0*/  ISETP.NE.AND.EX P0, PT, RZ, UR5, PT, P0 ;  /* 0x00000005ff007c0c */ /* 0x000fda000bf05300 */
[----:B------:R-:W-:Y:S05]  /*0ec0*/  @!P0 BRA `(.L_x_11) ;  /* 0x00000000000c8947 */ /* 0x000fea0003800000 */
[----:B0-----:R-:W1:Y:S02]  /*0ed0*/  LDC.64 R8, c[0x0][0x590] ;  /* 0x00016400ff087b82 */ /* 0x001e640000000a00 */
[----:B-1----:R1:W5:Y:S01]  /*0ee0*/  LDG.E R59, desc[UR36][R8.64] ;  /* 0x00000024083b7981 */ /* 0x002362000c1e1900 */
[----:B------:R-:W-:Y:S05]  /*0ef0*/  BRA `(.L_x_10) ;  /* 0x0000000000087947 */ /* 0x000fea0003800000 */
.L_x_11:
[----:B------:R-:W-:Y:S02]  /*0f00*/  ULDC UR4, c[0x0][0x584] ;  /* 0x0001610000047ab9 */ /* 0x000fe40000000800 */
[----:B-1----:R-:W-:-:S07]  /*0f10*/  IMAD.U32 R59, RZ, RZ, UR4 ;  /* 0x00000004ff3b7e24 */ /* 0x002fce000f8e00ff */
.L_x_10:
[----:B------:R-:W2:Y:S01]  /*0f20*/  LDC R2, c[0x0][0x65c] ;  /* 0x00019700ff027b82 */ /* 0x000ea20000000800 */
[----:B------:R-:W-:Y:S01]  /*0f30*/  ULDC UR6, c[0x0][0x28c] ;  /* 0x0000a30000067ab9 */ /* 0x000fe20000000800 */
[----:B------:R-:W-:Y:S01]  /*0f40*/  ISETP.NE.AND P0, PT, R10, 0x2, PT ;  /* 0x000000020a00780c */ /* 0x000fe20003f05270 */
[----:B------:R-:W-:Y:S01]  /*0f50*/  UIADD3 UR6, UR6, 0x1f, URZ ;  /* 0x0000001f06067890 */ /* 0x000fe2000fffe03f */
[----:B01----:R-:W-:Y:S01]  /*0f60*/  IMAD.U32 R8, RZ, RZ, UR12 ;  /* 0x0000000cff087e24 */ /* 0x003fe2000f8e00ff */
[----:B------:R-:W-:Y:S01]  /*0f70*/  UMOV UR39, URZ ;  /* 0x0000003f00277c82 */ /* 0x000fe20008000000 */
[----:B------:R-:W-:Y:S01]  /*0f80*/  IMAD.MOV.U32 R9, RZ, RZ, RZ ;  /* 0x000000ffff097224 */ /* 0x000fe200078e00ff */
[----:B------:R-:W-:Y:S01]  /*0f90*/  USHF.R.S32.HI UR7, URZ, 0x1f, UR6 ;  /* 0x0000001f3f077899 */ /* 0x000fe20008011406 */
[----:B------:R-:W-:Y:S01]  /*0fa0*/  UMOV UR38, URZ ;  /* 0x0000003f00267c82 */ /* 0x000fe20008000000 */
[----:B------:R-:W-:Y:S02]  /*0fb0*/  ULDC.64 UR8, c[0x0][0x650] ;  /* 0x0001940000087ab9 */ /* 0x000fe40000000a00 */
[----:B------:R-:W-:-:S04]  /*0fc0*/  ULEA.HI UR7, UR7, UR6, URZ, 0x5 ;  /* 0x0000000607077291 */ /* 0x000fc8000f8f283f */
[----:B------:R-:W-:Y:S01]  /*0fd0*/  USHF.R.S32.HI UR40, URZ, 0x5, UR7 ;  /* 0x000000053f287899 */ /* 0x000fe20008011407 */
[----:B--2---:R-:W-:-:S13]  /*0fe0*/  ISETP.NE.AND P1, PT, R2, 0x1, PT ;  /* 0x000000010200780c */ /* 0x004fda0003f25270 */
[----:B------:R-:W0:Y:S01]  /*0ff0*/  @P1 LDC R19, c[0x0][0x10] ;  /* 0x00000400ff131b82 */ /* 0x000e220000000800 */
[----:B------:R-:W-:Y:S02]  /*1000*/  @P1 IMAD.MOV.U32 R7, RZ, RZ, RZ ;  /* 0x000000ffff071224 */ /* 0x000fe400078e00ff */
[----:B------:R-:W-:-:S05]  /*1010*/  @P1 IMAD.MOV.U32 R17, RZ, RZ, RZ ;  /* 0x000000ffff111224 */ /* 0x000fca00078e00ff */
[----:B------:R-:W1:Y:S01]  /*1020*/  @!P1 LDC R11, c[0x0][0xc] ;  /* 0x00000300ff0b9b82 */ /* 0x000e620000000800 */
[----:B------:R-:W-:Y:S01]  /*1030*/  ULDC UR4, c[0x0][0xc] ;  /* 0x0000030000047ab9 */ /* 0x000fe20000000800 */
[----:B------:R-:W-:Y:S02]  /*1040*/  ULDC UR5, c[0x0][0x10] ;  /* 0x0000040000057ab9 */ /* 0x000fe40000000800 */
[----:B------:R-:W-:-:S04]  /*1050*/  UIMAD.WIDE.U32 UR4, UR4, UR5, URZ ;  /* 0x00000005040472a5 */ /* 0x000fc8000f8e003f */
[----:B------:R-:W2:Y:S01]  /*1060*/  LDC R2, c[0x0][0x14] ;  /* 0x00000500ff027b82 */ /* 0x000ea20000000800 */
[----:B0-----:R-:W-:-:S04]  /*1070*/  @P1 IMAD.WIDE.U32 R18, R19, UR12, R6 ;  /* 0x0000000c13121c25 */ /* 0x001fc8000f8e0006 */
[----:B------:R-:W-:Y:S02]  /*1080*/  @P1 IMAD.IADD R17, R19, 0x1, R17 ;  /* 0x0000000113111824 */ /* 0x000fe400078e0211 */
[----:B-1----:R-:W-:-:S04]  /*1090*/  @!P1 IMAD.WIDE.U32 R8, R6, R11, R8 ;  /* 0x0000000b06089225 */ /* 0x002fc800078e0008 */
[----:B------:R-:W-:Y:S02]  /*10a0*/  @!P1 IMAD.MOV.U32 R18, RZ, RZ, R8 ;  /* 0x000000ffff129224 */ /* 0x000fe400078e0008 */
[----:B------:R-:W-:Y:S02]  /*10b0*/  @!P1 IMAD.MOV.U32 R17, RZ, RZ, R9 ;  /* 0x000000ffff119224 */ /* 0x000fe400078e0009 */
[----:B--2---:R-:W-:-:S04]  /*10c0*/  IMAD.WIDE.U32 R12, R2, UR4, RZ ;  /* 0x00000004020c7c25 */ /* 0x004fc8000f8e00ff */
[----:B------:R-:W-:Y:S01]  /*10d0*/  IMAD R23, R2, UR5, RZ ;  /* 0x0000000502177c24 */ /* 0x000fe2000f8e02ff */
[----:B------:R0:W-:Y:S03]  /*10e0*/  STL.64 [R1], R12 ;  /* 0x0000000c01007387 */ /* 0x0001e60000100a00 */
[----:B------:R-:W-:Y:S01]  /*10f0*/  IMAD.IADD R23, R13, 0x1, R23 ;  /* 0x000000010d177824 */ /* 0x000fe200078e0217 */
[----:B------:R-:W-:Y:S06]  /*1100*/  @P0 BRA `(.L_x_12) ;  /* 0x0000000000200947 */ /* 0x000fec0003800000 */
[----:B------:R-:W-:Y:S01]  /*1110*/  UISETP.GE.U32.AND UP0, UPT, UR40, 0x1c, UPT ;  /* 0x0000001c2800788c */ /* 0x000fe2000bf06070 */
[----:B------:R-:W-:Y:S01]  /*1120*/  IADD3 R18, P0, R18, R12, RZ ;  /* 0x0000000c12127210 */ /* 0x000fe20007f1e0ff */
[----:B------:R-:W-:Y:S01]  /*1130*/  USHF.R.U32.HI UR4, URZ, 0x2, UR40 ;  /* 0x000000023f047899 */ /* 0x000fe20008011628 */
[----:B------:R-:W-:-:S03]  /*1140*/  UMOV UR38, URZ ;  /* 0x0000003f00267c82 */ /* 0x000fc60008000000 */
[----:B------:R-:W-:Y:S01]  /*1150*/  UIMAD.WIDE.U32 UR4, UR4, 0x24924925, URZ ;  /* 0x24924925040478a5 */ /* 0x000fe2000f8e003f */
[----:B------:R-:W-:-:S03]  /*1160*/  IMAD.X R17, R23, 0x1, R17, P0 ;  /* 0x0000000117117824 */ /* 0x000fc600000e0611 */
[----:B------:R-:W-:Y:S02]  /*1170*/  UIMAD UR39, UR5, -0x1c, UR40 ;  /* 0xffffffe4052778a4 */ /* 0x000fe4000f8e0228 */
[----:B------:R-:W-:-:S12]  /*1180*/  @UP0 ULOP3.LUT UR38, UR5, 0x1, URZ, 0xc0, !UPT ;  /* 0x0000000105260892 */ /* 0x000fd8000f8ec03f */
.L_x_12:
[----:B------:R-:W-:Y:S01]  /*1190*/  ISETP.GE.U32.AND P0, PT, R18, UR8, PT ;  /* 0x0000000812007c0c */ /* 0x000fe2000bf06070 */
[----:B------:R-:W-:Y:S01]  /*11a0*/  IMAD.MOV.U32 R19, RZ, RZ, -0x1 ;  /* 0xffffffffff137424 */ /* 0x000fe200078e00ff */
[----:B------:R-:W-:Y:S01]  /*11b0*/  PRMT R8, RZ, 0x7610, R8 ;  /* 0x00007610ff087816 */ /* 0x000fe20000000008 */
[----:B------:R-:W-:Y:S01]  /*11c0*/  IMAD.MOV.U32 R22, RZ, RZ, -0x1 ;  /* 0xffffffffff167424 */ /* 0x000fe200078e00ff */
[----:B------:R-:W-:Y:S01]  /*11d0*/  ISETP.GE.U32.AND.EX P0, PT, R17, UR9, PT, P0 ;  /* 0x0000000911007c0c */ /* 0x000fe2000bf06100 */
[----:B------:R-:W-:-:S12]  /*11e0*/  IMAD.MOV.U32 R2, RZ, RZ, -0x1 ;  /* 0xffffffffff027424 */ /* 0x000fd800078e00ff */
[----:B------:R-:W-:Y:S05]  /*11f0*/  @P0 BRA `(.L_x_13) ;  /* 0x00000004002c0947 */ /* 0x000fea0003800000 */
[----:B------:R-:W1:Y:S01]  /*1200*/  LDC.64 R26, c[0x0][0x628] ;  /* 0x00018a00ff1a7b82 */ /* 0x000e620000000a00 */
[----:B------:R-:W-:Y:S02]  /*1210*/  IMAD.MOV.U32 R8, RZ, RZ, R18 ;  /* 0x000000ffff087224 */ /* 0x000fe400078e0012 */
[----:B------:R-:W-:-:S05]  /*1220*/  IMAD.MOV.U32 R9, RZ, RZ, R17 ;  /* 0x000000ffff097224 */ /* 0x000fca00078e0011 */
[----:B------:R-:W2:Y:S08]  /*1230*/  LDC R2, c[0x0][0x630] ;  /* 0x00018c00ff027b82 */ /* 0x000eb00000000800 */
[----:B------:R-:W3:Y:S01]  /*1240*/  LDC.64 R28, c[0x0][0x620] ;  /* 0x00018800ff1c7b82 */ /* 0x000ee20000000a00 */
[----:B-1----:R-:W-:-:S04]  /*1250*/  ISETP.NE.U32.AND P0, PT, R26, RZ, PT ;  /* 0x000000ff1a00720c */ /* 0x002fc80003f05070 */
[----:B------:R-:W-:-:S13]  /*1260*/  ISETP.NE.AND.EX P0, PT, R27, RZ, PT, P0 ;  /* 0x000000ff1b00720c */ /* 0x000fda0003f05300 */
[----:B--23--:R-:W-:Y:S05]  /*1270*/  @!P0 BRA `(.L_x_14) ;  /* 0x0000000000288947 */ /* 0x00cfea0003800000 */
[----:B0-----:R-:W0:Y:S02]  /*1280*/  LDC R13, c[0x0][0x634] ;  /* 0x00018d00ff0d7b82 */ /* 0x001e240000000800 */
[----:B0-----:R-:W-:-:S05]  /*1290*/  IADD3 R13, P0, R18, R13, RZ ;  /* 0x0000000d120d7210 */ /* 0x001fca0007f1e0ff */
[----:B------:R-:W-:-:S04]  /*12a0*/  IMAD.X R15, RZ, RZ, R17, P0 ;  /* 0x000000ffff0f7224 */ /* 0x000fc800000e0611 */
[----:B------:R-:W-:-:S04]  /*12b0*/  IMAD.WIDE.U32 R8, R15, R26, RZ ;  /* 0x0000001a0f087225 */ /* 0x000fc800078e00ff */
[----:B------:R-:W-:-:S04]  /*12c0*/  IMAD.WIDE.U32 R10, P0, R13, R27, R8 ;  /* 0x0000001b0d0a7225 */ /* 0x000fc80007800008 */
[----:B------:R-:W-:-:S04]  /*12d0*/  IMAD.WIDE.U32 R8, R13, R26, RZ ;  /* 0x0000001a0d087225 */ /* 0x000fc800078e00ff */
[----:B------:R-:W-:Y:S01]  /*12e0*/  IMAD.X R13, RZ, RZ, RZ, P0 ;  /* 0x000000ffff0d7224 */ /* 0x000fe200000e06ff */
[----:B------:R-:W-:Y:S01]  /*12f0*/  IADD3 RZ, P0, R9, R10, RZ ;  /* 0x0000000a09ff7210 */ /* 0x000fe20007f1e0ff */
[----:B------:R-:W-:-:S04]  /*1300*/  IMAD.MOV.U32 R12, RZ, RZ, R11 ;  /* 0x000000ffff0c7224 */ /* 0x000fc800078e000b */
[----:B------:R-:W-:-:S08]  /*1310*/  IMAD.WIDE.U32.X R8, R15, R27, R12, P0 ;  /* 0x0000001b0f087225 */ /* 0x000fd000000e040c */
.L_x_14:
[----:B------:R-:W1:Y:S01]  /*1320*/  LDC.64 R32, c[0x0][0x640] ;  /* 0x00019000ff207b82 */ /* 0x000e620000000a00 */
[-C--:B------:R-:W-:Y:S01]  /*1330*/  SHF.R.U64 R30, R8, R2.reuse, R9 ;  /* 0x00000002081e7219 */ /* 0x080fe20000001209 */
[----:B------:R-:W-:Y:S01]  /*1340*/  IMAD.MOV.U32 R19, RZ, RZ, R17 ;  /* 0x000000ffff137224 */ /* 0x000fe200078e0011 */
[----:B------:R-:W-:Y:S01]  /*1350*/  SHF.R.U32.HI R2, RZ, R2, R9 ;  /* 0x00000002ff027219 */ /* 0x000fe20000011609 */
[----:B------:R-:W-:Y:S01]  /*1360*/  IMAD.MOV.U32 R26, RZ, RZ, 0x1 ;  /* 0x00000001ff1a7424 */ /* 0x000fe200078e00ff */
[----:B------:R-:W-:-:S03]  /*1370*/  IADD3 R11, P0, RZ, -R30, RZ ;  /* 0x8000001eff0b7210 */ /* 0x000fc60007f1e0ff */
[----:B------:R-:W2:Y:S02]  /*1380*/  LDC R10, c[0x0][0x618] ;  /* 0x00018600ff0a7b82 */ /* 0x000ea40000000800 */
[----:B------:R-:W-:-:S04]  /*1390*/  IMAD.X R9, RZ, RZ, ~R2, P0 ;  /* 0x000000ffff097224 */ /* 0x000fc800000e0e02 */
[-C--:B------:R-:W-:Y:S02]  /*13a0*/  IMAD R2, R9, R28.reuse, RZ ;  /* 0x0000001c09027224 */ /* 0x080fe400078e02ff */
[----:B0-----:R-:W0:Y:S01]  /*13b0*/  LDC R13, c[0x0][0x608] ;  /* 0x00018200ff0d7b82 */ /* 0x001e220000000800 */
[----:B------:R-:W-:-:S04]  /*13c0*/  IMAD.WIDE.U32 R8, R11, R28, R18 ;  /* 0x0000001c0b087225 */ /* 0x000fc800078e0012 */
[----:B------:R-:W-:Y:S02]  /*13d0*/  IMAD R11, R11, R29, R2 ;  /* 0x0000001d0b0b7224 */ /* 0x000fe400078e0202 */
[----:B------:R-:W-:Y:S01]  /*13e0*/  IMAD.MOV.U32 R2, RZ, RZ, -0x1 ;  /* 0xffffffffff027424 */ /* 0x000fe200078e00ff */
[----:B------:R-:W3:Y:S01]  /*13f0*/  LDC R31, c[0x0][0x658] ;  /* 0x00019600ff1f7b82 */ /* 0x000ee20000000800 */
[----:B------:R-:W-:Y:S01]  /*1400*/  IMAD.IADD R9, R9, 0x1, R11 ;  /* 0x0000000109097824 */ /* 0x000fe200078e020b */
[----:B-1----:R-:W-:-:S04]  /*1410*/  ISETP.NE.U32.AND P0, PT, R32, RZ, PT ;  /* 0x000000ff2000720c */ /* 0x002fc80003f05070 */
[----:B------:R-:W-:Y:S02]  /*1420*/  ISETP.NE.AND.EX P0, PT, R33, RZ, PT, P0 ;  /* 0x000000ff2100720c */ /* 0x000fe40003f05300 */
[----:B------:R-:W1:Y:S01]  /*1430*/  LDC R29, c[0x0][0x600] ;  /* 0x00018000ff1d7b82 */ /* 0x000e620000000800 */
[-CC-:B--2---:R-:W-:Y:S02]  /*1440*/  SHF.R.U64 R27, R8, R10.reuse, R9.reuse ;  /* 0x0000000a081b7219 */ /* 0x184fe40000001209 */
[----:B------:R-:W-:-:S05]  /*1450*/  SHF.R.U32.HI R8, RZ, R10, R9 ;  /* 0x0000000aff087219 */ /* 0x000fca0000011609 */
[----:B------:R-:W2:Y:S01]  /*1460*/  LDC R22, c[0x0][0x648] ;  /* 0x00019200ff167b82 */ /* 0x000ea20000000800 */
[-CC-:B0-----:R-:W-:Y:S02]  /*1470*/  SHF.R.U64 R34, R27, R13.reuse, R8.reuse ;  /* 0x0000000d1b227219 */ /* 0x181fe40000001208 */
[----:B------:R-:W-:-:S05]  /*1480*/  SHF.R.U32.HI R8, RZ, R13, R8 ;  /* 0x0000000dff087219 */ /* 0x000fca0000011608 */
[----:B------:R-:W0:Y:S01]  /*1490*/  LDC R24, c[0x0][0x638] ;  /* 0x00018e00ff187b82 */ /* 0x000e220000000800 */
[-CC-:B---3--:R-:W-:Y:S02]  /*14a0*/  SHF.R.U64 R36, R34, R31.reuse, R8.reuse ;  /* 0x0000001f22247219 */ /* 0x188fe40000001208 */
[-C--:B------:R-:W-:Y:S02]  /*14b0*/  SHF.L.U32 R2, R2, R31.reuse, RZ ;  /* 0x0000001f02027219 */ /* 0x080fe400000006ff */
[----:B------:R-:W-:Y:S01]  /*14c0*/  SHF.R.U32.HI R9, RZ, R31, R8 ;  /* 0x0000001fff097219 */ /* 0x000fe20000011608 */
[----:B------:R-:W-:Y:S01]  /*14d0*/  IMAD.MOV.U32 R8, RZ, RZ, R36 ;  /* 0x000000ffff087224 */ /* 0x000fe200078e0024 */
[----:B------:R-:W-:Y:S01]  /*14e0*/  LOP3.LUT R15, RZ, R2, RZ, 0x33, !PT ;  /* 0x00000002ff0f7212 */ /* 0x000fe200078e33ff */
[----:B------:R-:W3:Y:S01]  /*14f0*/  LDC R28, c[0x0][0x610] ;  /* 0x00018400ff1c7b82 */ /* 0x000ee20000000800 */
[----:B------:R-:W-:Y:S05]  /*1500*/  @!P0 BRA `(.L_x_15) ;  /* 0x0000000000288947 */ /* 0x000fea0003800000 */
[----:B------:R-:W4:Y:S02]  /*1510*/  LDC R13, c[0x0][0x64c] ;  /* 0x00019300ff0d7b82 */ /* 0x000f240000000800 */
[----:B----4-:R-:W-:-:S05]  /*1520*/  IADD3 R13, P0, R36, R13, RZ ;  /* 0x0000000d240d7210 */ /* 0x010fca0007f1e0ff */
        /* <DEDUP_REMOVED lines=8> */
.L_x_15:
[----:B--2---:R-:W-:Y:S01]  /*15b0*/  SHF.R.U64 R7, R8, R22, R9 ;  /* 0x0000001608077219 */ /* 0x004fe20000001209 */
[----:B-1----:R-:W-:Y:S01]  /*15c0*/  VIADD R8, R29, 0xffffffff ;  /* 0xffffffff1d087836 */ /* 0x002fe20000000000 */
[----:B------:R-:W-:Y:S01]  /*15d0*/  SHF.L.U32 R2, R26, R31, RZ ;  /* 0x0000001f1a027219 */ /* 0x000fe200000006ff */
[----:B------:R-:W-:Y:S01]  /*15e0*/  @P1 IMAD R21, R25, R20, R6 ;  /* 0x0000001419151224 */ /* 0x000fe200078e0206 */
[----:B------:R-:W-:Y:S01]  /*15f0*/  LOP3.LUT R15, R34, R15, RZ, 0xc0, !PT ;  /* 0x0000000f220f7212 */ /* 0x000fe200078ec0ff */
[----:B------:R-:W-:Y:S01]  /*1600*/  IMAD.MOV R9, RZ, RZ, -R7 ;  /* 0x000000ffff097224 */ /* 0x000fe200078e0a07 */
[----:B------:R-:W-:-:S03]  /*1610*/  LOP3.LUT R8, R27, R8, RZ, 0xc0, !PT ;  /* 0x000000081b087212 */ /* 0x000fc600078ec0ff */
[----:B------:R-:W-:Y:S02]  /*1620*/  IMAD R6, R2, R7, R15 ;  /* 0x0000000702067224 */ /* 0x000fe400078e020f */
[----:B0-----:R-:W-:Y:S02]  /*1630*/  IMAD R2, R9, R24, R36 ;  /* 0x0000001809027224 */ /* 0x001fe400078e0224 */
[----:B---3--:R-:W-:Y:S02]  /*1640*/  IMAD R19, R6, R28, R21 ;  /* 0x0000001c06137224 */ /* 0x008fe400078e0215 */
[----:B------:R-:W-:Y:S02]  /*1650*/  IMAD R2, R2, R29, R8 ;  /* 0x0000001d02027224 */ /* 0x000fe400078e0208 */
[----:B------:R-:W-:-:S03]  /*1660*/  IMAD.MOV.U32 R6, RZ, RZ, 0x1 ;  /* 0x00000001ff067424 */ /* 0x000fc600078e00ff */
[----:B------:R-:W-:Y:S02]  /*1670*/  SEL R22, R2, R19, !P1 ;  /* 0x0000001302167207 */ /* 0x000fe40004800000 */
[----:B------:R-:W-:Y:S01]  /*1680*/  SEL R19, R19, R2, !P1 ;  /* 0x0000000213137207 */ /* 0x000fe20004800000 */
[----:B------:R-:W-:Y:S01]  /*1690*/  IMAD.MOV.U32 R2, RZ, RZ, R30 ;  /* 0x000000ffff027224 */ /* 0x000fe200078e001e */
[----:B------:R-:W-:-:S07]  /*16a0*/  PRMT R8, R6, 0x7610, R8 ;  /* 0x0000761006087816 */ /* 0x000fce0000000008 */
.L_x_13:
[----:B------:R-:W-:Y:S05]  /*16b0*/  @!P2 BRA `(.L_x_16) ;  /* 0x00000000000ca947 */ /* 0x000fea0003800000 */
[----:B------:R-:W-:Y:S01]  /*16c0*/  UCGABAR_WAIT ;  /* 0x0000000000007dc7 */ /* 0x000fe20008000000 */
[----:B------:R-:W-:Y:S01]  /*16d0*/  CCTL.IVALL ;  /* 0x00000000ff00798f */ /* 0x000fe20002000000 */
[----:B------:R-:W-:Y:S05]  /*16e0*/  BRA `(.L_x_17) ;  /* 0x0000000000047947 */ /* 0x000fea0003800000 */
.L_x_16:
[----:B------:R-:W-:Y:S06]  /*16f0*/  BAR.SYNC.DEFER_BLOCKING 0x0 ;  /* 0x0000000000007b1d */ /* 0x000fec0000010000 */
.L_x_17:
[----:B------:R-:W-:Y:S05]  /*1700*/  @!P4 BRA `(.L_x_18) ;  /* 0x0000003400a0c947 */ /* 0x000fea0003800000 */
[----:B------:R-:W-:-:S13]  /*1710*/  ISETP.GT.U32.AND P0, PT, R35, 0x1, PT ;  /* 0x000000012300780c */ /* 0x000fda0003f04070 */
[----:B------:R-:W-:Y:S05]  /*1720*/  @P0 EXIT ;  /* 0x000000000000094d */ /* 0x000fea0003800000 */
.L_x_19:
[----:B------:R-:W-:-:S08]  /*1730*/  NOP ;  /* 0x0000000000007918 */ /* 0x000fd00000000000 */
[----:B------:R-:W1:Y:S02]  /*1740*/  USETMAXREG.TRY_ALLOC.CTAPOOL UP0, 0xe8 ;  /* 0x000000e8000079c8 */ /* 0x000e640008000600 */
[----:B-1----:R-:W-:-:S13]  /*1750*/  PLOP3.LUT P0, PT, PT, PT, UP0, 0x80, 0x0 ;  /* 0x000000000000781c */ /* 0x002fda0003f0f008 */
[----:B------:R-:W-:Y:S05]  /*1760*/  @!P0 BRA `(.L_x_19) ;  /* 0xfffffffc00f08947 */ /* 0x000fea000383ffff */
[----:B------:R-:W-:-:S13]  /*1770*/  LOP3.LUT P0, RZ, R8, 0xff, RZ, 0xc0, !PT ;  /* 0x000000ff08ff7812 */ /* 0x000fda000780c0ff */
[----:B------:R-:W-:Y:S05]  /*1780*/  @!P0 EXIT ;  /* 0x000000000000894d */ /* 0x000fea0003800000 */
[----:B------:R-:W1:Y:S01]  /*1790*/  S2UR UR4, SR_CgaCtaId ;  /* 0x00000000000479c3 */ /* 0x000e620000008800 */
[----:B------:R-:W-:Y:S01]  /*17a0*/  VIADD R14, R14, 0xffffffff ;  /* 0xffffffff0e0e7836 */ /* 0x000fe20000000000 */
[CC--:B------:R-:W-:Y:S01]  /*17b0*/  LEA.HI R4, R0.reuse, R3.reuse, RZ, 0x2 ;  /* 0x0000000300047211 */ /* 0x0c0fe200078f10ff */
[----:B------:R-:W-:Y:S01]  /*17c0*/  UMOV UR41, 0x400 ;  /* 0x0000040000297882 */ /* 0x000fe20000000000 */
[----:B------:R-:W-:Y:S01]  /*17d0*/  LEA.HI R0, R0, R3, RZ, 0x5 ;  /* 0x0000000300007211 */ /* 0x000fe200078f28ff */
[----:B------:R-:W-:Y:S01]  /*17e0*/  UISETP.LT.AND UP0, UPT, UR40, 0x1, UPT ;  /* 0x000000012800788c */ /* 0x000fe2000bf01270 */
[----:B------:R-:W-:Y:S01]  /*17f0*/  R2UR UR42, R14 ;  /* 0x000000000e2a72ca */ /* 0x000fe200000e0000 */
[----:B------:R-:W-:Y:S01]  /*1800*/  ULDC UR6, c[0x0][0x284] ;  /* 0x0000a10000067ab9 */ /* 0x000fe20000000800 */
[--C-:B------:R-:W-:Y:S01]  /*1810*/  SHF.R.S32.HI R60, RZ, 0x2, R4.reuse ;  /* 0x00000002ff3c7819 */ /* 0x100fe20000011404 */
[----:B------:R-:W-:Y:S01]  /*1820*/  USEL UR43, UR40, 0x1, UP0 ;  /* 0x00000001282b7887 */ /* 0x000fe20008000000 */
[----:B------:R-:W-:Y:S01]  /*1830*/  SHF.R.S32.HI R5, RZ, 0x1f, R4 ;  /* 0x0000001fff057819 */ /* 0x000fe20000011404 */
[----:B------:R-:W-:Y:S01]  /*1840*/  USHF.L.U32 UR46, UR40, 0x1, URZ ;  /* 0x00000001282e7899 */ /* 0x000fe2000800063f */
[----:B------:R-:W-:Y:S01]  /*1850*/  LOP3.LUT R62, R4, 0xfffffffc, RZ, 0xc0, !PT ;  /* 0xfffffffc043e7812 */ /* 0x000fe200078ec0ff */
[----:B------:R-:W-:Y:S01]  /*1860*/  UIADD3 UR43, -UR43, UR40, URZ ;  /* 0x000000282b2b7290 */ /* 0x000fe2000fffe13f */
[----:B------:R-:W-:-:S02]  /*1870*/  LEA.HI R5, R5, R60, RZ, 0x3 ;  /* 0x0000003c05057211 */ /* 0x000fc400078f18ff */
[----:B------:R-:W-:Y:S01]  /*1880*/  ISETP.NE.AND P0, PT, R14, RZ, PT ;  /* 0x000000ff0e00720c */ /* 0x000fe20003f05270 */
[----:B------:R-:W-:Y:S01]  /*1890*/  IMAD.IADD R62, R3, 0x1, -R62 ;  /* 0x00000001033e7824 */ /* 0x000fe200078e0a3e */
[----:B------:R-:W-:Y:S01]  /*18a0*/  LOP3.LUT R5, R5, 0xfffffff8, RZ, 0xc0, !PT ;  /* 0xfffffff805057812 */ /* 0x000fe200078ec0ff */
[----:B------:R-:W-:Y:S01]  /*18b0*/  USHF.L.U32 UR42, UR42, 0x3, URZ ;  /* 0x000000032a2a7899 */ /* 0x000fe2000800063f */
[----:B------:R-:W-:Y:S02]  /*18c0*/  LOP3.LUT R72, R16, 0x1, RZ, 0xfc, !PT ;  /* 0x0000000110487812 */ /* 0x000fe400078efcff */
[----:B------:R-:W-:Y:S01]  /*18d0*/  SEL R73, RZ, 0x1, P0 ;  /* 0x00000001ff497807 */ /* 0x000fe20000000000 */
[----:B------:R-:W-:Y:S01]  /*18e0*/  IMAD.IADD R60, R60, 0x1, -R5 ;  /* 0x000000013c3c7824 */ /* 0x000fe200078e0a05 */
[----:B-1----:R-:W-:Y:S01]  /*18f0*/  ULEA UR41, UR4, UR41, 0x18 ;  /* 0x0000002904297291 */ /* 0x002fe2000f8ec03f */
[----:B------:R-:W-:Y:S01]  /*1900*/  SHF.R.S32.HI R5, RZ, 0x5, R0 ;  /* 0x00000005ff057819 */ /* 0x000fe20000011400 */
[----:B------:R-:W-:-:S02]  /*1910*/  IMAD.U32 R64, RZ, RZ, UR42 ;  /* 0x0000002aff407e24 */ /* 0x000fc4000f8e00ff */
[----:B------:R-:W-:Y:S01]  /*1920*/  UIADD3 UR47, UR41, 0x1d0, URZ ;  /* 0x000001d0292f7890 */ /* 0x000fe2000fffe03f */
[--C-:B------:R-:W-:Y:S01]  /*1930*/  SHF.R.S32.HI R61, RZ, 0x1f, R60.reuse ;  /* 0x0000001fff3d7819 */ /* 0x100fe2000001143c */
[----:B------:R-:W-:Y:S01]  /*1940*/  UIADD3 UR4, UR41, 0x1c300, URZ ;  /* 0x0001c30029047890 */ /* 0x000fe2000fffe03f */
[C-C-:B------:R-:W-:Y:S01]  /*1950*/  IMAD R67, R5.reuse, -0x10, -R60.reuse ;  /* 0xfffffff005437824 */ /* 0x140fe200078e0a3c */
[----:B------:R-:W-:Y:S01]  /*1960*/  UIADD3 UR5, UR41, 0x300, URZ ;  /* 0x0000030029057890 */ /* 0x000fe2000fffe03f */
[C---:B------:R-:W-:Y:S01]  /*1970*/  LOP3.LUT R66, R64.reuse, 0x8, RZ, 0xc0, !PT ;  /* 0x0000000840427812 */ /* 0x040fe200078ec0ff */
[----:B------:R-:W-:Y:S01]  /*1980*/  USHF.R.U32.HI UR4, URZ, 0x4, UR4 ;  /* 0x000000043f047899 */ /* 0x000fe20008011604 */
[----:B------:R-:W-:Y:S01]  /*1990*/  IMAD.U32 R63, RZ, RZ, UR47 ;  /* 0x0000002fff3f7e24 */ /* 0x000fe2000f8e00ff */
[----:B------:R-:W-:Y:S01]  /*19a0*/  USHF.R.U32.HI UR5, URZ, 0x4, UR5 ;  /* 0x000000043f057899 */ /* 0x000fe20008011605 */
[----:B------:R-:W-:Y:S01]  /*19b0*/  IMAD.WIDE R60, R5, 0x10, R60 ;  /* 0x00000010053c7825 */ /* 0x000fe200078e023c */
[----:B------:R-:W-:Y:S01]  /*19c0*/  ULOP3.LUT UR4, UR4, 0x3fff, URZ, 0xc0, !UPT ;  /* 0x00003fff04047892 */ /* 0x000fe2000f8ec03f */
[----:B------:R-:W-:Y:S01]  /*19d0*/  LOP3.LUT R64, R64, 0x8, RZ, 0xc, !PT ;  /* 0x0000000840407812 */ /* 0x000fe200078e0cff */
[----:B------:R-:W-:Y:S01]  /*19e0*/  ULOP3.LUT UR5, UR5, 0x3fff, URZ, 0xc0, !UPT ;  /* 0x00003fff05057892 */ /* 0x000fe2000f8ec03f */
[----:B------:R-:W-:Y:S01]  /*19f0*/  VIADD R65, R63, UR42 ;  /* 0x0000002a3f417c36 */ /* 0x000fe20008000000 */
[----:B------:R-:W-:Y:S01]  /*1a00*/  LOP3.LUT R66, R66, 0x18, RZ, 0x3c, !PT ;  /* 0x0000001842427812 */ /* 0x000fe200078e3cff */
[----:B------:R-:W-:Y:S01]  /*1a10*/  VIADD R67, R67, UR6 ;  /* 0x0000000643437c36 */ /* 0x000fe20008000000 */
[----:B------:R-:W-:-:S02]  /*1a20*/  ULOP3.LUT UR44, UR4, 0x10000, URZ, 0xfc, !UPT ;  /* 0x00010000042c7892 */ /* 0x000fc4000f8efc3f */
[----:B------:R-:W-:-:S12]  /*1a30*/  ULOP3.LUT UR45, UR5, 0x10000, URZ, 0xfc, !UPT ;  /* 0x00010000052d7892 */ /* 0x000fd8000f8efc3f */
.L_x_103:
[----:B------:R-:W-:Y:S01]  /*1a40*/  SHF.L.U32 R0, R73, 0x1f, RZ ;  /* 0x0000001f49007819 */ /* 0x000fe200000006ff */
[----:B------:R-:W-:Y:S02]  /*1a50*/  ULDC UR4, c[0x0][0x28c] ;  /* 0x0000a30000047ab9 */ /* 0x000fe40000000800 */
[----:B------:R-:W-:Y:S01]  /*1a60*/  ISETP.LT.AND P1, PT, RZ, UR4, PT ;  /* 0x00000004ff007c0c */ /* 0x000fe2000bf21270 */
[----:B-1----:R-:W1:Y:S02]  /*1a70*/  SYNCS.PHASECHK.TRANS64.TRYWAIT P0, [R63+UR42], R0 ;  /* 0x000000003f0075a7 */ /* 0x002e64000800016a */
[----:B-1-34-:R-:W-:Y:S10]  /*1a80*/  @!P0 BRA `(.L_x_20) ;  /* 0x0000005000388947 */ /* 0x01aff40003800000 */
.L_x_149:
[----:B------:R-:W-:Y:S05]  /*1a90*/  @P1 BRA `(.L_x_21) ;  /* 0x0000000000401947 */ /* 0x000fea0003800000 */
[----:B-1----:R-:W-:Y:S01]  /*1aa0*/  MOV R0, 0x0 ;  /* 0x0000000000007802 */ /* 0x002fe20000000f00 */
[----:B------:R-:W-:Y:S01]  /*1ab0*/  ULDC.64 UR4, c[0x4][0x68] ;  /* 0x01001a0000047ab9 */ /* 0x000fe20000000a00 */
[----:B------:R-:W-:Y:S01]  /*1ac0*/  ULDC.64 UR6, c[0x4][0x8] ;  /* 0x0100020000067ab9 */ /* 0x000fe20000000a00 */
[----:B------:R-:W-:Y:S01]  /*1ad0*/  IMAD.U32 R4, RZ, RZ, UR4 ;  /* 0x00000004ff047e24 */ /* 0x000fe2000f8e00ff */
[----:B------:R1:W2:Y:S01]  /*1ae0*/  LDC.64 R14, c[0x4][R0] ;  /* 0x01000000000e7b82 */ /* 0x0002a20000000a00 */
[----:B------:R-:W-:Y:S01]  /*1af0*/  IMAD.U32 R5, RZ, RZ, UR5 ;  /* 0x00000005ff057e24 */ /* 0x000fe2000f8e00ff */
[----:B------:R-:W-:Y:S01]  /*1b00*/  ULDC.64 UR4, c[0x4][0x70] ;  /* 0x01001c0000047ab9 */ /* 0x000fe20000000a00 */
[----:B------:R-:W-:Y:S02]  /*1b10*/  IMAD.U32 R10, RZ, RZ, UR6 ;  /* 0x00000006ff0a7e24 */ /* 0x000fe4000f8e00ff */
[----:B------:R-:W-:Y:S02]  /*1b20*/  IMAD.U32 R6, RZ, RZ, UR4 ;  /* 0x00000004ff067e24 */ /* 0x000fe4000f8e00ff */
[----:B------:R-:W-:-:S02]  /*1b30*/  IMAD.U32 R7, RZ, RZ, UR5 ;  /* 0x00000005ff077e24 */ /* 0x000fc4000f8e00ff */
[----:B------:R-:W-:Y:S02]  /*1b40*/  IMAD.U32 R11, RZ, RZ, UR7 ;  /* 0x00000007ff0b7e24 */ /* 0x000fe4000f8e00ff */
[----:B------:R-:W-:Y:S02]  /*1b50*/  IMAD.MOV.U32 R8, RZ, RZ, 0x1e1 ;  /* 0x000001e1ff087424 */ /* 0x000fe400078e00ff */
[----:B0-----:R-:W-:Y:S02]  /*1b60*/  IMAD.MOV.U32 R12, RZ, RZ, 0x1 ;  /* 0x00000001ff0c7424 */ /* 0x001fe400078e00ff */
[----:B-1----:R-:W-:-:S07]  /*1b70*/  IMAD.MOV.U32 R13, RZ, RZ, RZ ;  /* 0x000000ffff0d7224 */ /* 0x002fce00078e00ff */
[----:B------:R-:W-:-:S07]  /*1b80*/  LEPC R20, `(.L_x_21) ;  /* 0x000000001014794e */ /* 0x000fce0000000000 */
[----:B--2--5:R-:W-:Y:S05]  /*1b90*/  CALL.ABS.NOINC R14 ;  /* 0x000000000e007343 */ /* 0x024fea0003c00000 */
.L_x_21:
[----:B------:R-:W-:-:S13]  /*1ba0*/  ISETP.NE.AND P0, PT, R72, 0x3, PT ;  /* 0x000000034800780c */ /* 0x000fda0003f05270 */
[----:B------:R-:W-:Y:S05]  /*1bb0*/  @!P0 BRA `(.L_x_22) ;  /* 0x0000000000048947 */ /* 0x000fea0003800000 */
[----:B------:R-:W-:Y:S01]  /*1bc0*/  BPT.TRAP 0x1 ;  /* 0x000000040000795c */ /* 0x000fe20000300000 */
.L_x_22:
[----:B------:R-:W-:Y:S02]  /*1bd0*/  IMAD.U32 R3, RZ, RZ, UR39 ;  /* 0x00000027ff037e24 */ /* 0x000fe4000f8e00ff */
[----:B-1----:R-:W-:-:S03]  /*1be0*/  IMAD.U32 R0, RZ, RZ, UR38 ;  /* 0x00000026ff007e24 */ /* 0x002fc6000f8e00ff */
[----:B------:R-:W-:Y:S02]  /*1bf0*/  LEA R3, R3, UR41, 0x3 ;  /* 0x0000002903037c11 */ /* 0x000fe4000f8e18ff */
[----:B------:R-:W-:-:S04]  /*1c00*/  SHF.L.U32 R0, R0, 0x1f, RZ ;  /* 0x0000001f00007819 */ /* 0x000fc800000006ff */
[----:B------:R1:W2:Y:S01]  /*1c10*/  SYNCS.PHASECHK.TRANS64.TRYWAIT P1, [R3+URZ], R0 ;  /* 0x00000000030075a7 */ /* 0x0002a2000802017f */
[----:B------:R-:W-:Y:S05]  /*1c20*/  @!P0 BRA `(.L_x_23) ;  /* 0x0000000000048947 */ /* 0x000fea0003800000 */
[----:B------:R-:W-:Y:S01]  /*1c30*/  BPT.TRAP 0x1 ;  /* 0x000000040000795c */ /* 0x000fe20000300000 */
.L_x_23:
[----:B--2---:R-:W-:Y:S05]  /*1c40*/  @P1 BRA `(.L_x_24) ;  /* 0x0000000000081947 */ /* 0x004fea0003800000 */
[----:B------:R-:W2:Y:S02]  /*1c50*/  SYNCS.PHASECHK.TRANS64.TRYWAIT P1, [R3+URZ], R0 ;  /* 0x00000000030075a7 */ /* 0x000ea4000802017f */
[----:B--2---:R-:W-:Y:S05]  /*1c60*/  @!P1 BRA `(.L_x_25) ;  /* 0x0000004c00d49947 */ /* 0x004fea0003800000 */
.L_x_24:
[----:B------:R-:W-:Y:S05]  /*1c70*/  WARPSYNC.ALL ;  /* 0x0000000000007948 */ /* 0x000fea0003800000 */
[----:B------:R-:W-:Y:S01]  /*1c80*/  ULEA UR4, UR39, UR45, 0x8 ;  /* 0x0000002d27047291 */ /* 0x000fe2000f8e403f */
[----:B------:R-:W-:Y:S01]  /*1c90*/  WARPGROUP.ARRIVE ;  /* 0x00000000000079c5 */ /* 0x000fe20000000000 */
[----:B------:R-:W-:Y:S01]  /*1ca0*/  ULEA UR6, UR39, UR44, 0x8 ;  /* 0x0000002c27067291 */ /* 0x000fe2000f8e403f */
[----:B-12---:R-:W-:Y:S01]  /*1cb0*/  IMAD.U32 R0, RZ, RZ, UR43 ;  /* 0x0000002bff007e24 */ /* 0x006fe2000f8e00ff */
[----:B------:R-:W-:Y:S01]  /*1cc0*/  UMOV UR5, 0x80000020 ;  /* 0x8000002000057882 */ /* 0x000fe20000000000 */
[----:B------:R-:W-:-:S03]  /*1cd0*/  UMOV UR7, 0x80000020 ;  /* 0x8000002000077882 */ /* 0x000fc60000000000 */
[----:B------:R-:W-:-:S03]  /*1ce0*/  ISETP.GE.AND P1, PT, R0, 0x1, PT ;  /* 0x000000010000780c */ /* 0x000fc60003f26270 */
[----:B------:R-:W-:Y:S01]  /*1cf0*/  HGMMA.64x64x16.F32.BF16 R24, gdesc[UR4], RZ, !UPT, gsb0 ;  /* 0x00e00000041879f0 */ /* 0x000fe2000c0018ff */
[----:B------:R-:W-:Y:S02]  /*1d00*/  UIADD3 UR4, UR4, 0x2, URZ ;  /* 0x0000000204047890 */ /* 0x000fe4000fffe03f */
[----:B------:R-:W-:Y:S01]  /*1d10*/  UIADD3 UR6, UR6, 0x2, URZ ;  /* 0x0000000206067890 */ /* 0x000fe2000fffe03f */
[----:B------:R-:W-:Y:S01]  /*1d20*/  UMOV UR5, 0x80000020 ;  /* 0x8000002000057882 */ /* 0x000fe20000000000 */
[----:B------:R-:W-:Y:S01]  /*1d30*/  UMOV UR7, 0x80000020 ;  /* 0x8000002000077882 */ /* 0x000fe20000000000 */
[----:B------:R-:W-:Y:S02]  /*1d40*/  WARPGROUP.DEPBAR.LE gsb0, 0x0 ;  /* 0x00008000000079c5 */ /* 0x000fe40000010000 */
[----:B------:R-:W-:-:S06]  /*1d50*/  WARPGROUP.ARRIVE ;  /* 0x00000000000079c5 */ /* 0x000fcc0000000000 */
[----:B------:R-:W-:Y:S03]  /*1d60*/  HGMMA.64x64x16.F32.BF16 R24, gdesc[UR4], R24, gsb0 ;  /* 0x00e00000041879f0 */ /* 0x000fe60008001818 */
[----:B------:R-:W-:Y:S02]  /*1d70*/  WARPGROUP.DEPBAR.LE gsb0, 0x0 ;  /* 0x00008000000079c5 */ /* 0x000fe40000010000 */
[----:B------:R-:W-:Y:S05]  /*1d80*/  @!P1 BRA `(.L_x_26) ;  /* 0x0000000000d49947 */ /* 0x000fea0003800000 */
[----:B------:R-:W-:Y:S01]  /*1d90*/  UIADD3 UR4, UR39, 0x1, URZ ;  /* 0x0000000127047890 */ /* 0x000fe2000fffe03f */
[----:B------:R-:W-:Y:S02]  /*1da0*/  IMAD.U32 R0, RZ, RZ, UR43 ;  /* 0x0000002bff007e24 */ /* 0x000fe4000f8e00ff */
[----:B------:R-:W-:Y:S01]  /*1db0*/  IMAD.U32 R3, RZ, RZ, UR39 ;  /* 0x00000027ff037e24 */ /* 0x000fe2000f8e00ff */
[----:B------:R-:W-:-:S04]  /*1dc0*/  UISETP.NE.AND UP0, UPT, UR4, 0x1c, UPT ;  /* 0x0000001c0400788c */ /* 0x000fc8000bf05270 */
[----:B------:R-:W-:Y:S02]  /*1dd0*/  USEL UR5, URZ, 0x1, UP0 ;  /* 0x000000013f057887 */ /* 0x000fe40008000000 */
[----:B------:R-:W-:Y:S02]  /*1de0*/  USEL UR8, UR4, URZ, UP0 ;  /* 0x0000003f04087287 */ /* 0x000fe40008000000 */
[----:B------:R-:W-:-:S06]  /*1df0*/  ULOP3.LUT UR5, UR38, UR5, URZ, 0x3c, !UPT ;  /* 0x0000000526057292 */ /* 0x000fcc000f8e3c3f */
[----:B------:R-:W-:-:S07]  /*1e00*/  IMAD.U32 R6, RZ, RZ, UR5 ;  /* 0x00000005ff067e24 */ /* 0x000fce000f8e00ff */
.L_x_33:
[----:B------:R-:W-:Y:S05]  /*1e10*/  @!P0 BRA `(.L_x_27) ;  /* 0x0000000000048947 */ /* 0x000fea0003800000 */
[----:B------:R-:W-:Y:S01]  /*1e20*/  BPT.TRAP 0x1 ;  /* 0x000000040000795c */ /* 0x000fe20000300000 */
.L_x_27:
[----:B------:R-:W-:Y:S01]  /*1e30*/  ULEA UR4, UR8, UR41, 0x3 ;  /* 0x0000002908047291 */ /* 0x000fe2000f8e183f */
[----:B------:R-:W-:-:S08]  /*1e40*/  SHF.L.U32 R4, R6, 0x1f, RZ ;  /* 0x0000001f06047819 */ /* 0x000fd000000006ff */
[----:B------:R1:W2:Y:S01]  /*1e50*/  SYNCS.PHASECHK.TRANS64.TRYWAIT P1, [UR4], R4 ;  /* 0x00000004ff0075a7 */ /* 0x0002a20008020144 */
[----:B------:R-:W-:Y:S05]  /*1e60*/  @!P0 BRA `(.L_x_28) ;  /* 0x0000000000048947 */ /* 0x000fea0003800000 */
[----:B------:R-:W-:Y:S01]  /*1e70*/  BPT.TRAP 0x1 ;  /* 0x000000040000795c */ /* 0x000fe20000300000 */
.L_x_28:
[----:B--2---:R-:W-:Y:S05]  /*1e80*/  @P1 BRA `(.L_x_29) ;  /* 0x0000000000081947 */ /* 0x004fea0003800000 */
[----:B------:R-:W2:Y:S02]  /*1e90*/  SYNCS.PHASECHK.TRANS64.TRYWAIT P1, [UR4], R4 ;  /* 0x00000004ff0075a7 */ /* 0x000ea40008020144 */
[----:B--2---:R-:W-:Y:S05]  /*1ea0*/  @!P1 BRA `(.L_x_30) ;  /* 0x0000004c00589947 */ /* 0x004fea0003800000 */
.L_x_29:
[----:B------:R-:W-:Y:S01]  /*1eb0*/  ULEA UR4, UR8, UR45, 0x8 ;  /* 0x0000002d08047291 */ /* 0x000fe2000f8e403f */
[----:B------:R-:W-:Y:S01]  /*1ec0*/  WARPGROUP.ARRIVE ;  /* 0x00000000000079c5 */ /* 0x000fe20000000000 */
[----:B------:R-:W-:Y:S01]  /*1ed0*/  ULEA UR6, UR8, UR44, 0x8 ;  /* 0x0000002c08067291 */ /* 0x000fe2000f8e403f */
[----:B------:R-:W-:Y:S01]  /*1ee0*/  UMOV UR5, 0x80000020 ;  /* 0x8000002000057882 */ /* 0x000fe20000000000 */
[----:B------:R-:W-:-:S07]  /*1ef0*/  UMOV UR7, 0x80000020 ;  /* 0x8000002000077882 */ /* 0x000fce0000000000 */
[----:B------:R-:W-:Y:S01]  /*1f00*/  HGMMA.64x64x16.F32.BF16 R24, gdesc[UR4], R24, gsb0 ;  /* 0x00e00000041879f0 */ /* 0x000fe20008001818 */
        /* <DEDUP_REMOVED lines=9> */
[----:B------:R-:W-:Y:S01]  /*1fa0*/  BPT.TRAP 0x1 ;  /* 0x000000040000795c */ /* 0x000fe20000300000 */
.L_x_31:
[----:B------:R-:W-:-:S13]  /*1fb0*/  ISETP.NE.AND P1, PT, R57, RZ, PT ;  /* 0x000000ff3900720c */ /* 0x000fda0003f25270 */
[----:B-12---:R-:W-:-:S05]  /*1fc0*/  @P1 LEA R4, R3, UR41, 0x3 ;  /* 0x0000002903041c11 */ /* 0x006fca000f8e18ff */
[----:B------:R-:W-:-:S05]  /*1fd0*/  @P1 VIADD R5, R4, 0xe0 ;  /* 0x000000e004051836 */ /* 0x000fca0000000000 */
[----:B------:R-:W-:-:S04]  /*1fe0*/  @P1 PRMT R5, R56, 0x654, R5 ;  /* 0x0000065438051816 */ /* 0x000fc80000000005 */
[----:B------:R1:W-:Y:S01]  /*1ff0*/  @P1 SYNCS.ARRIVE.TRANS64.RED.A1T0 RZ, [R5+URZ], RZ ;  /* 0x000000ff05ff19a7 */ /* 0x0003e2000810043f */
[----:B------:R-:W-:-:S13]  /*2000*/  ISETP.GT.U32.AND P1, PT, R16, 0x1, PT ;  /* 0x000000011000780c */ /* 0x000fda0003f24070 */
[----:B-1----:R-:W-:Y:S05]  /*2010*/  @P1 BRA `(.L_x_32) ;  /* 0x0000000000041947 */ /* 0x002fea0003800000 */
[----:B------:R-:W-:Y:S01]  /*2020*/  BPT.TRAP 0x1 ;  /* 0x000000040000795c */ /* 0x000fe20000300000 */
.L_x_32:
[----:B------:R-:W-:Y:S01]  /*2030*/  UIADD3 UR8, UR8, 0x1, URZ ;  /* 0x0000000108087890 */ /* 0x000fe2000fffe03f */
[C---:B------:R-:W-:Y:S01]  /*2040*/  ISETP.GT.AND P2, PT, R0.reuse, 0x1, PT ;  /* 0x000000010000780c */ /* 0x040fe20003f44270 */
[----:B------:R-:W-:Y:S02]  /*2050*/  VIADD R3, R3, 0x1 ;  /* 0x0000000103037836 */ /* 0x000fe40000000000 */
[----:B------:R-:W-:Y:S01]  /*2060*/  UISETP.NE.AND UP0, UPT, UR8, 0x1c, UPT ;  /* 0x0000001c0800788c */ /* 0x000fe2000bf05270 */
[----:B------:R-:W-:Y:S02]  /*2070*/  VIADD R0, R0, 0xffffffff ;  /* 0xffffffff00007836 */ /* 0x000fe40000000000 */
[C---:B------:R-:W-:Y:S01]  /*2080*/  ISETP.NE.AND P1, PT, R3.reuse, 0x1c, PT ;  /* 0x0000001c0300780c */ /* 0x040fe20003f25270 */
[----:B------:R-:W-:Y:S02]  /*2090*/  USEL UR4, URZ, 0x1, UP0 ;  /* 0x000000013f047887 */ /* 0x000fe40008000000 */
[----:B------:R-:W-:Y:S01]  /*20a0*/  USEL UR8, UR8, URZ, UP0 ;  /* 0x0000003f08087287 */ /* 0x000fe20008000000 */
[----:B------:R-:W-:-:S03]  /*20b0*/  SEL R3, R3, RZ, P1 ;  /* 0x000000ff03037207 */ /* 0x000fc60000800000 */
[----:B------:R-:W-:Y:S01]  /*20c0*/  LOP3.LUT R6, R6, UR4, RZ, 0x3c, !PT ;  /* 0x0000000406067c12 */ /* 0x000fe2000f8e3cff */
[----:B------:R-:W-:Y:S07]  /*20d0*/  @P2 BRA `(.L_x_33) ;  /* 0xfffffffc004c2947 */ /* 0x000fee000383ffff */
.L_x_26:
[----:B------:R-:W1:Y:S01]  /*20e0*/  LDC R0, c[0x0][0x28c] ;  /* 0x0000a300ff007b82 */ /* 0x000e620000000800 */
[----:B------:R2:W-:Y:S01]  /*20f0*/  SYNCS.ARRIVE.TRANS64.A1T0 RZ, [R64+UR47], RZ ;  /* 0x000000ff40ff79a7 */ /* 0x0005e2000810002f */
[----:B-1----:R-:W-:-:S13]  /*2100*/  ISETP.GE.AND P1, PT, R0, 0x1, PT ;  /* 0x000000010000780c */ /* 0x002fda0003f26270 */
[----:B--2---:R-:W-:Y:S05]  /*2110*/  @!P1 BRA `(.L_x_34) ;  /* 0x0000000000449947 */ /* 0x004fea0003800000 */
[----:B------:R-:W-:Y:S05]  /*2120*/  @!P0 BRA `(.L_x_35) ;  /* 0x0000000000048947 */ /* 0x000fea0003800000 */
[----:B------:R-:W-:Y:S01]  /*2130*/  BPT.TRAP 0x1 ;  /* 0x000000040000795c */ /* 0x000fe20000300000 */
.L_x_35:
[----:B------:R-:W-:-:S13]  /*2140*/  ISETP.NE.AND P0, PT, R57, RZ, PT ;  /* 0x000000ff3900720c */ /* 0x000fda0003f05270 */
[----:B------:R-:W-:-:S05]  /*2150*/  VOTEU.ANY UP0, P0 ;  /* 0x00000000003f7886 */ /* 0x000fca0000000100 */
[----:B------:R-:W-:-:S06]  /*2160*/  @UP0 UIADD3 UR4, UR43, UR39, URZ ;  /* 0x000000272b040290 */ /* 0x000fcc000fffe03f */
[----:B------:R-:W-:Y:S02]  /*2170*/  IMAD.U32 R4, RZ, RZ, UR4 ;  /* 0x00000004ff047e24 */ /* 0x000fe4000f8e00ff */
[----:B------:R-:W-:-:S03]  /*2180*/  IMAD.U32 R3, RZ, RZ, UR4 ;  /* 0x00000004ff037e24 */ /* 0x000fc6000f8e00ff */
[----:B------:R-:W-:-:S05]  /*2190*/  @P0 SHF.R.U32.HI R4, RZ, 0x2, R4 ;  /* 0x00000002ff040819 */ /* 0x000fca0000011604 */
[----:B------:R-:W-:-:S04]  /*21a0*/  @P0 IMAD.WIDE.U32 R4, R4, 0x24924925, RZ ;  /* 0x2492492504040825 */ /* 0x000fc800078e00ff */
[----:B------:R-:W-:-:S05]  /*21b0*/  @P0 IMAD R4, R5, -0x1c, R3 ;  /* 0xffffffe405040824 */ /* 0x000fca00078e0203 */
[----:B------:R-:W-:-:S05]  /*21c0*/  @P0 LEA R4, R4, UR41, 0x3 ;  /* 0x0000002904040c11 */ /* 0x000fca000f8e18ff */
[----:B------:R-:W-:-:S05]  /*21d0*/  @P0 VIADD R3, R4, 0xe0 ;  /* 0x000000e004030836 */ /* 0x000fca0000000000 */
[----:B------:R-:W-:-:S04]  /*21e0*/  @P0 PRMT R3, R56, 0x654, R3 ;  /* 0x0000065438030816 */ /* 0x000fc80000000003 */
[----:B------:R1:W-:Y:S01]  /*21f0*/  @P0 SYNCS.ARRIVE.TRANS64.RED.A1T0 RZ, [R3+URZ], RZ ;  /* 0x000000ff03ff09a7 */ /* 0x0003e2000810043f */
[----:B------:R-:W-:-:S13]  /*2200*/  ISETP.GT.U32.AND P0, PT, R16, 0x1, PT ;  /* 0x000000011000780c */ /* 0x000fda0003f04070 */
[----:B-1----:R-:W-:Y:S05]  /*2210*/  @P0 BRA `(.L_x_34) ;  /* 0x0000000000040947 */ /* 0x002fea0003800000 */
[----:B------:R-:W-:Y:S01]  /*2220*/  BPT.TRAP 0x1 ;  /* 0x000000040000795c */ /* 0x000fe20000300000 */
.L_x_34:
[----:B------:R-:W-:Y:S01]  /*2230*/  SHF.L.U32 R0, R73, 0x1f, RZ ;  /* 0x0000001f49007819 */ /* 0x000fe200000006ff */
[----:B------:R-:W-:Y:S01]  /*2240*/  UIADD3 UR39, UR46, UR39, URZ ;  /* 0x000000272e277290 */ /* 0x000fe2000fffe03f */
[----:B------:R-:W1:Y:S01]  /*2250*/  LDC R7, c[0x0][0x288] ;  /* 0x0000a200ff077b82 */ /* 0x000e620000000800 */
[----:B------:R-:W-:Y:S01]  /*2260*/  UISETP.GE.U32.AND UP1, UPT, UR46, 0x1c, UPT ;  /* 0x0000001c2e00788c */ /* 0x000fe2000bf26070 */
[----:B------:R-:W-:Y:S01]  /*2270*/  IMAD.SHL.U32 R8, R62, 0x2, RZ ;  /* 0x000000023e087824 */ /* 0x000fe200078e00ff */
[----:B------:R-:W-:Y:S02]  /*2280*/  UISETP.GT.U32.AND UP0, UPT, UR39, 0x1b, UPT ;  /* 0x0000001b2700788c */ /* 0x000fe4000bf04070 */
[----:B------:R-:W-:Y:S02]  /*2290*/  USHF.R.U32.HI UR4, URZ, 0x2, UR39 ;  /* 0x000000023f047899 */ /* 0x000fe40008011627 */
[----:B------:R-:W-:Y:S01]  /*22a0*/  UISETP.LT.U32.AND UP0, UPT, UR46, 0x1c, UP0 ;  /* 0x0000001c2e00788c */ /* 0x000fe20008701070 */
[----:B------:R-:W2:Y:S01]  /*22b0*/  SYNCS.PHASECHK.TRANS64.TRYWAIT P0, [R63+UR42+0x10], R0 ;  /* 0x000010003f0075a7 */ /* 0x000ea2000800016a */
[----:B------:R-:W-:Y:S01]  /*22c0*/  UIMAD.WIDE.U32 UR4, UR4, 0x24924925, URZ ;  /* 0x24924925040478a5 */ /* 0x000fe2000f8e003f */
[----:B------:R-:W-:Y:S01]  /*22d0*/  SHF.R.S32.HI R9, RZ, 0x1f, R8 ;  /* 0x0000001fff097819 */ /* 0x000fe20000011408 */
[----:B------:R-:W-:-:S02]  /*22e0*/  USEL UR6, URZ, 0x1, !UP0 ;  /* 0x000000013f067887 */ /* 0x000fc4000c000000 */
[----:B------:R-:W-:Y:S02]  /*22f0*/  UIMAD UR39, UR5, -0x1c, UR39 ;  /* 0xffffffe4052778a4 */ /* 0x000fe4000f8e0227 */
[----:B------:R-:W-:-:S04]  /*2300*/  ULOP3.LUT UR38, UR38, UR6, URZ, 0x3c, !UPT ;  /* 0x0000000626267292 */ /* 0x000fc8000f8e3c3f */
[----:B------:R-:W-:Y:S01]  /*2310*/  @UP1 ULOP3.LUT UR38, UR38, 0x1, UR5, 0x78, !UPT ;  /* 0x0000000126261892 */ /* 0x000fe2000f8e7805 */
[----:B-12---:R-:W-:Y:S11]  /*2320*/  @!P0 BRA `(.L_x_36) ;  /* 0x0000004800508947 */ /* 0x006ff60003800000 */
.L_x_150:
[----:B-1----:R-:W-:Y:S01]  /*2330*/  IMAD.SHL.U32 R0, R19, 0x40, RZ ;  /* 0x0000004013007824 */ /* 0x002fe200078e00ff */
[----:B------:R-:W-:Y:S01]  /*2340*/  ULDC UR6, c[0x0][0x284] ;  /* 0x0000a10000067ab9 */ /* 0x000fe20000000800 */
[----:B------:R-:W-:Y:S01]  /*2350*/  IMAD.SHL.U32 R14, R22, 0x40, RZ ;  /* 0x00000040160e7824 */ /* 0x000fe200078e00ff */
[----:B------:R-:W-:Y:S01]  /*2360*/  SHF.R.S32.HI R11, RZ, 0x1f, R2 ;  /* 0x0000001fff0b7819 */ /* 0x000fe20000011402 */
[----:B------:R-:W-:Y:S01]  /*2370*/  ULDC.64 UR4, c[0x0][0x5d0] ;  /* 0x0001740000047ab9 */ /* 0x000fe20000000a00 */
[----:B------:R-:W-:Y:S01]  /*2380*/  ISETP.GE.AND P0, PT, R0, UR6, PT ;  /* 0x0000000600007c0c */ /* 0x000fe2000bf06270 */
[----:B------:R-:W-:Y:S01]  /*2390*/  IMAD.WIDE.U32 R4, R2, UR4, R8 ;  /* 0x0000000402047c25 */ /* 0x000fe2000f8e0008 */
[----:B------:R-:W-:Y:S02]  /*23a0*/  SHF.R.S32.HI R15, RZ, 0x1f, R14 ;  /* 0x0000001fff0f7819 */ /* 0x000fe4000001140e */
[C---:B------:R-:W-:Y:S01]  /*23b0*/  ISETP.GE.OR P0, PT, R14.reuse, R7, P0 ;  /* 0x000000070e00720c */ /* 0x040fe20000706670 */
[----:B------:R-:W-:Y:S01]  /*23c0*/  IMAD R3, R11, UR4, RZ ;  /* 0x000000040b037c24 */ /* 0x000fe2000f8e02ff */
[----:B------:R-:W-:-:S03]  /*23d0*/  IADD3 R4, P1, R14, R4, RZ ;  /* 0x000000040e047210 */ /* 0x000fc60007f3e0ff */
[----:B------:R-:W-:-:S05]  /*23e0*/  IMAD R3, R2, UR5, R3 ;  /* 0x0000000502037c24 */ /* 0x000fca000f8e0203 */
[----:B------:R-:W-:-:S03]  /*23f0*/  IADD3.X R5, R15, R5, R3, P1, !PT ;  /* 0x000000050f057210 */ /* 0x000fc60000ffe403 */
[----:B------:R-:W-:Y:S05]  /*2400*/  @P0 BRA `(.L_x_37) ;  /* 0x0000002000b00947 */ /* 0x000fea0003800000 */
[----:B------:R-:W1:Y:S01]  /*2410*/  LDC.64 R76, c[0x0][0x5c8] ;  /* 0x00017200ff4c7b82 */ /* 0x000e620000000a00 */
[----:B-----5:R-:W-:Y:S01]  /*2420*/  FSETP.NEU.AND P0, PT, R59, RZ, PT ;  /* 0x000000ff3b00720b */ /* 0x020fe20003f0d000 */
[----:B------:R-:W-:Y:S01]  /*2430*/  IMAD R3, R62, -0x2, R7 ;  /* 0xfffffffe3e037824 */ /* 0x000fe200078e0207 */
[----:B------:R-:W-:Y:S01]  /*2440*/  BSSY B0, `(.L_x_37) ;  /* 0x0000228000007945 */ /* 0x000fe20003800000 */
[----:B------:R-:W-:-:S04]  /*2450*/  IMAD.WIDE R68, R19, 0x40, R60 ;  /* 0x0000004013447825 */ /* 0x000fc800078e023c */
[----:B------:R-:W-:Y:S02]  /*2460*/  IMAD.IADD R3, R3, 0x1, -R14 ;  /* 0x0000000103037824 */ /* 0x000fe400078e0a0e */
[----:B------:R-:W-:-:S03]  /*2470*/  IMAD.IADD R0, R67, 0x1, -R0 ;  /* 0x0000000143007824 */ /* 0x000fc600078e0a00 */
[----:B------:R-:W-:-:S04]  /*2480*/  ISETP.GT.AND P2, PT, R3, RZ, PT ;  /* 0x000000ff0300720c */ /* 0x000fc80003f44270 */
[----:B------:R-:W-:Y:S01]  /*2490*/  ISETP.GT.AND P1, PT, R0, RZ, P2 ;  /* 0x000000ff0000720c */ /* 0x000fe20001724270 */
[-C--:B-1----:R-:W-:Y:S02]  /*24a0*/  IMAD R6, R69, R76.reuse, RZ ;  /* 0x0000004c45067224 */ /* 0x082fe400078e02ff */
[----:B------:R-:W-:-:S04]  /*24b0*/  IMAD.WIDE.U32 R70, R68, R76, R4 ;  /* 0x0000004c44467225 */ /* 0x000fc800078e0004 */
[----:B------:R-:W-:-:S04]  /*24c0*/  IMAD R5, R68, R77, R6 ;  /* 0x0000004d44057224 */ /* 0x000fc800078e0206 */
[----:B------:R-:W-:Y:S01]  /*24d0*/  IMAD.IADD R7, R71, 0x1, R5 ;  /* 0x0000000147077824 */ /* 0x000fe200078e0205 */
[----:B------:R-:W-:Y:S06]  /*24e0*/  @!P0 BRA `(.L_x_38) ;  /* 0x0000001400e48947 */ /* 0x000fec0003800000 */
[----:B------:R-:W1:Y:S01]  /*24f0*/  LDC.64 R74, c[0x0][0x5b8] ;  /* 0x00016e00ff4a7b82 */ /* 0x000e620000000a00 */
[----:B------:R-:W-:-:S07]  /*2500*/  ULDC.64 UR4, c[0x0][0x5c0] ;  /* 0x0001700000047ab9 */ /* 0x000fce0000000a00 */
[----:B------:R-:W2:Y:S08]  /*2510*/  LDC.64 R78, c[0x0][0x5b0] ;  /* 0x00016c00ff4e7b82 */ /* 0x000eb00000000a00 */
[----:B------:R-:W0:Y:S01]  /*2520*/  LDC.64 R80, c[0x0][0x5a8] ;  /* 0x00016a00ff507b82 */ /* 0x000e220000000a00 */
[-C--:B-1----:R-:W-:Y:S02]  /*2530*/  IMAD R6, R11, R74.reuse, RZ ;  /* 0x0000004a0b067224 */ /* 0x082fe400078e02ff */
[----:B------:R-:W-:-:S04]  /*2540*/  IMAD.WIDE.U32 R4, R2, R74, R8 ;  /* 0x0000004a02047225 */ /* 0x000fc800078e0008 */
[----:B------:R-:W-:Y:S01]  /*2550*/  IMAD R71, R2, R75, R6 ;  /* 0x0000004b02477224 */ /* 0x000fe200078e0206 */
[----:B------:R-:W-:Y:S01]  /*2560*/  IADD3 R10, P0, R14, R4, RZ ;  /* 0x000000040e0a7210 */ /* 0x000fe20007f1e0ff */
[----:B--2---:R-:W-:-:S03]  /*2570*/  IMAD R4, R69, R78, RZ ;  /* 0x0000004e45047224 */ /* 0x004fc600078e02ff */
[----:B------:R-:W-:Y:S01]  /*2580*/  IADD3.X R11, R15, R5, R71, P0, !PT ;  /* 0x000000050f0b7210 */ /* 0x000fe200007fe447 */
[C---:B------:R-:W-:Y:S02]  /*2590*/  IMAD R75, R68.reuse, R79, R4 ;  /* 0x0000004f444b7224 */ /* 0x040fe400078e0204 */
[----:B------:R-:W-:-:S04]  /*25a0*/  IMAD.WIDE.U32 R4, R68, R78, R10 ;  /* 0x0000004e44047225 */ /* 0x000fc800078e000a */
[----:B------:R-:W-:Y:S01]  /*25b0*/  IMAD.IADD R5, R5, 0x1, R75 ;  /* 0x0000000105057824 */ /* 0x000fe200078e024b */
[----:B0-----:R-:W-:-:S04]  /*25c0*/  LEA R12, P0, R4, R80, 0x1 ;  /* 0x00000050040c7211 */ /* 0x001fc800078008ff */
[----:B------:R-:W-:-:S05]  /*25d0*/  LEA.HI.X R13, R4, R81, R5, 0x1, P0 ;  /* 0x00000051040d7211 */ /* 0x000fca00000f0c05 */
[----:B------:R-:W2:Y:S01]  /*25e0*/  @P1 LDG.E.LTC128B.U16 R19, desc[UR36][R12.64] ;  /* 0x000000240c131981 */ /* 0x000ea2000c1e1520 */
[----:B------:R-:W-:Y:S01]  /*25f0*/  IMAD.WIDE.U32 R4, R68, R78, R14 ;  /* 0x0000004e44047225 */ /* 0x000fe200078e000e */
[----:B------:R-:W-:Y:S02]  /*2600*/  BSSY B1, `(.L_x_39) ;  /* 0x0000015000017945 */ /* 0x000fe40003800000 */
[----:B------:R-:W-:-:S04]  /*2610*/  IADD3 R20, P0, R8, R4, RZ ;  /* 0x0000000408147210 */ /* 0x000fc80007f1e0ff */
[----:B------:R-:W-:Y:S02]  /*2620*/  IADD3.X R21, R9, R75, R5, P0, !PT ;  /* 0x0000004b09157210 */ /* 0x000fe400007fe405 */
[----:B------:R-:W-:Y:S01]  /*2630*/  LEA R6, P0, R70, UR4, 0x1 ;  /* 0x0000000446067c11 */ /* 0x000fe2000f8008ff */
[----:B------:R-:W-:-:S03]  /*2640*/  IMAD.WIDE.U32 R20, R2, R74, R20 ;  /* 0x0000004a02147225 */ /* 0x000fc600078e0014 */
[----:B------:R-:W-:Y:S02]  /*2650*/  LEA.HI.X R7, R70, UR5, R7, 0x1, P0 ;  /* 0x0000000546077c11 */ /* 0x000fe400080f0c07 */
[----:B------:R-:W-:-:S04]  /*2660*/  ISETP.GT.AND P0, PT, R3, 0x1, PT ;  /* 0x000000010300780c */ /* 0x000fc80003f04270 */
[----:B------:R-:W-:Y:S01]  /*2670*/  ISETP.GT.AND P3, PT, R0, RZ, P0 ;  /* 0x000000ff0000720c */ /* 0x000fe20000764270 */
[----:B--2---:R-:W-:-:S04]  /*2680*/  IMAD.U32 R4, R19, 0x10000, RZ ;  /* 0x0001000013047824 */ /* 0x004fc800078e00ff */
[----:B------:R-:W-:Y:S01]  /*2690*/  FMUL R5, R4, R59 ;  /* 0x0000003b04057220 */ /* 0x000fe20000400000 */
[----:B------:R-:W-:-:S03]  /*26a0*/  LEA R4, P4, R20, R80, 0x1 ;  /* 0x0000005014047211 */ /* 0x000fc600078808ff */
[----:B------:R-:W-:-:S05]  /*26b0*/  FFMA R5, R24, R58, R5 ;  /* 0x0000003a18057223 */ /* 0x000fca0000000005 */
[----:B------:R-:W-:Y:S01]  /*26c0*/  F2FP.BF16.F32.PACK_AB R12, RZ, R5 ;  /* 0x00000005ff0c723e */ /* 0x000fe200000010ff */
[----:B------:R-:W-:-:S03]  /*26d0*/  IMAD.IADD R5, R71, 0x1, R21 ;  /* 0x0000000147057824 */ /* 0x000fc600078e0215 */
[----:B------:R-:W-:Y:S01]  /*26e0*/  PRMT R13, R12, 0x7610, R13 ;  /* 0x000076100c0d7816 */ /* 0x000fe2000000000d */
[----:B------:R-:W-:Y:S01]  /*26f0*/  IMAD.SHL.U32 R12, R78, 0x8, RZ ;  /* 0x000000084e0c7824 */ /* 0x000fe200078e00ff */
[----:B------:R-:W-:-:S03]  /*2700*/  LEA.HI.X R5, R20, R81, R5, 0x1, P4 ;  /* 0x0000005114057211 */ /* 0x000fc600020f0c05 */
[----:B------:R0:W-:Y:S02]  /*2710*/  @P1 STG.E.U16 desc[UR36][R6.64], R13 ;  /* 0x0000000d06001986 */ /* 0x0001e4000c101524 */
[----:B0-----:R-:W-:Y:S01]  /*2720*/  SHF.L.U64.HI R13, R78, 0x3, R79 ;  /* 0x000000034e0d7819 */ /* 0x001fe2000001024f */
[----:B------:R-:W-:Y:S06]  /*2730*/  @!P3 BRA `(.L_x_40) ;  /* 0x000000000004b947 */ /* 0x000fec0003800000 */
[----:B------:R0:W5:Y:S02]  /*2740*/  LDG.E.LTC128B.U16 R19, desc[UR36][R4.64+0x2] ;  /* 0x0000022404137981 */ /* 0x000164000c1e1520 */
.L_x_40:
[----:B------:R-:W-:Y:S05]  /*2750*/  BSYNC B1 ;  /* 0x0000000000017941 */ /* 0x000fea0003800000 */
.L_x_39:
[----:B------:R-:W-:Y:S01]  /*2760*/  IMAD.WIDE.U32 R68, R68, R78, R12 ;  /* 0x0000004e44447225 */ /* 0x000fe200078e000c */
[----:B------:R-:W-:-:S03]  /*2770*/  ISETP.GT.AND P2, PT, R0, 0x8, P2 ;  /* 0x000000080000780c */ /* 0x000fc60001744270 */
[----:B-----5:R-:W-:Y:S01]  /*2780*/  IMAD.U32 R20, R19, 0x10000, RZ ;  /* 0x0001000013147824 */ /* 0x020fe200078e00ff */
[----:B------:R-:W-:Y:S01]  /*2790*/  IADD3 R10, P1, R10, R68, RZ ;  /* 0x000000440a0a7210 */ /* 0x000fe20007f3e0ff */
[----:B------:R-:W-:Y:S02]  /*27a0*/  IMAD.IADD R75, R75, 0x1, R69 ;  /* 0x000000014b4b7824 */ /* 0x000fe400078e0245 */
[----:B------:R-:W-:Y:S02]  /*27b0*/  FMUL R20, R20, R59 ;  /* 0x0000003b14147220 */ /* 0x000fe40000400000 */
[----:B------:R-:W-:Y:S01]  /*27c0*/  IMAD.X R11, R75, 0x1, R11, P1 ;  /* 0x000000014b0b7824 */ /* 0x000fe200008e060b */
[----:B------:R-:W-:Y:S01]  /*27d0*/  LEA R12, P1, R10, R80, 0x1 ;  /* 0x000000500a0c7211 */ /* 0x000fe200078208ff */
[----:B------:R-:W-:-:S03]  /*27e0*/  FFMA R20, R25, R58, R20 ;  /* 0x0000003a19147223 */ /* 0x000fc60000000014 */
[----:B------:R-:W-:Y:S02]  /*27f0*/  LEA.HI.X R13, R10, R81, R11, 0x1, P1 ;  /* 0x000000510a0d7211 */ /* 0x000fe400008f0c0b */
[----:B------:R-:W-:-:S05]  /*2800*/  F2FP.BF16.F32.PACK_AB R20, RZ, R20 ;  /* 0x00000014ff14723e */ /* 0x000fca00000010ff */
[----:B------:R1:W-:Y:S04]  /*2810*/  @P3 STG.E.U16 desc[UR36][R6.64+0x2], R20 ;  /* 0x0000021406003986 */ /* 0x0003e8000c101524 */
[----:B------:R-:W2:Y:S01]  /*2820*/  @P2 LDG.E.LTC128B.U16 R19, desc[UR36][R12.64] ;  /* 0x000000240c132981 */ /* 0x000ea2000c1e1520 */
[----:B------:R-:W-:Y:S01]  /*2830*/  IADD3 R14, P1, P3, R8, R68, R14 ;  /* 0x00000044080e7210 */ /* 0x000fe20007b3e00e */
[----:B------:R-:W-:Y:S01]  /*2840*/  BSSY B1, `(.L_x_41) ;  /* 0x0000011000017945 */ /* 0x000fe20003800000 */
[C---:B------:R-:W-:Y:S02]  /*2850*/  SHF.L.U64.HI R11, R76.reuse, 0x4, R77 ;  /* 0x000000044c0b7819 */ /* 0x040fe4000001024d */
[----:B------:R-:W-:Y:S02]  /*2860*/  IADD3.X R15, R9, R75, R15, P1, P3 ;  /* 0x0000004b090f7210 */ /* 0x000fe40000fe640f */
[----:B------:R-:W-:-:S02]  /*2870*/  LEA R10, P1, R76, R6, 0x4 ;  /* 0x000000064c0a7211 */ /* 0x000fc400078220ff */
[----:B------:R-:W-:Y:S01]  /*2880*/  ISETP.GT.AND P0, PT, R0, 0x8, P0 ;  /* 0x000000080000780c */ /* 0x000fe20000704270 */
[----:B------:R-:W-:-:S04]  /*2890*/  IMAD.WIDE.U32 R14, R2, R74, R14 ;  /* 0x0000004a020e7225 */ /* 0x000fc800078e000e */
[----:B------:R-:W-:Y:S02]  /*28a0*/  IMAD.X R11, R11, 0x1, R7, P1 ;  /* 0x000000010b0b7824 */ /* 0x000fe400008e0607 */
[----:B------:R-:W-:Y:S02]  /*28b0*/  IMAD.IADD R2, R71, 0x1, R15 ;  /* 0x0000000147027824 */ /* 0x000fe400078e020f */
[----:B--2---:R-:W-:-:S04]  /*28c0*/  IMAD.U32 R8, R19, 0x10000, RZ ;  /* 0x0001000013087824 */ /* 0x004fc800078e00ff */
[----:B------:R-:W-:Y:S01]  /*28d0*/  FMUL R9, R8, R59 ;  /* 0x0000003b08097220 */ /* 0x000fe20000400000 */
[----:B------:R-:W-:-:S03]  /*28e0*/  LEA R8, P3, R14, R80, 0x1 ;  /* 0x000000500e087211 */ /* 0x000fc600078608ff */
[----:B------:R-:W-:-:S05]  /*28f0*/  FFMA R9, R26, R58, R9 ;  /* 0x0000003a1a097223 */ /* 0x000fca0000000009 */
[----:B------:R-:W-:Y:S02]  /*2900*/  F2FP.BF16.F32.PACK_AB R12, RZ, R9 ;  /* 0x00000009ff0c723e */ /* 0x000fe400000010ff */
[----:B------:R-:W-:-:S03]  /*2910*/  LEA.HI.X R9, R14, R81, R2, 0x1, P3 ;  /* 0x000000510e097211 */ /* 0x000fc600018f0c02 */
[----:B------:R1:W-:Y:S01]  /*2920*/  @P2 STG.E.U16 desc[UR36][R10.64], R12 ;  /* 0x0000000c0a002986 */ /* 0x0003e2000c101524 */
[----:B------:R-:W-:Y:S05]  /*2930*/  @!P0 BRA `(.L_x_42) ;  /* 0x0000000000048947 */ /* 0x000fea0003800000 */
[----:B------:R2:W5:Y:S02]  /*2940*/  LDG.E.LTC128B.U16 R19, desc[UR36][R8.64+0x2] ;  /* 0x0000022408137981 */ /* 0x000564000c1e1520 */
.L_x_42:
[----:B------:R-:W-:Y:S05]  /*2950*/  BSYNC B1 ;  /* 0x0000000000017941 */ /* 0x000fea0003800000 */
.L_x_41:
[----:B-----5:R-:W-:Y:S01]  /*2960*/  IMAD.U32 R2, R19, 0x10000, RZ ;  /* 0x0001000013027824 */ /* 0x020fe200078e00ff */
[----:B------:R-:W-:Y:S01]  /*2970*/  ISETP.GT.AND P1, PT, R3, 0x8, PT ;  /* 0x000000080300780c */ /* 0x000fe20003f24270 */
[----:B------:R-:W-:Y:S02]  /*2980*/  BSSY B1, `(.L_x_43) ;  /* 0x0000008000017945 */ /* 0x000fe40003800000 */
[----:B------:R-:W-:Y:S01]  /*2990*/  FMUL R2, R2, R59 ;  /* 0x0000003b02027220 */ /* 0x000fe20000400000 */
[----:B------:R-:W-:-:S03]  /*29a0*/  ISETP.GT.AND P2, PT, R0, RZ, P1 ;  /* 0x000000ff0000720c */ /* 0x000fc60000f44270 */
[----:B------:R-:W-:-:S05]  /*29b0*/  FFMA R2, R27, R58, R2 ;  /* 0x0000003a1b027223 */ /* 0x000fca0000000002 */
[----:B------:R-:W-:-:S05]  /*29c0*/  F2FP.BF16.F32.PACK_AB R2, RZ, R2 ;  /* 0x00000002ff02723e */ /* 0x000fca00000010ff */
[----:B------:R3:W-:Y:S01]  /*29d0*/  @P0 STG.E.U16 desc[UR36][R10.64+0x2], R2 ;  /* 0x000002020a000986 */ /* 0x0007e2000c101524 */
[----:B------:R-:W-:Y:S05]  /*29e0*/  @!P2 BRA `(.L_x_44) ;  /* 0x000000000004a947 */ /* 0x000fea0003800000 */
[----:B------:R4:W5:Y:S02]  /*29f0*/  LDG.E.LTC128B.U16 R19, desc[UR36][R4.64+0x10] ;  /* 0x0000102404137981 */ /* 0x000964000c1e1520 */
.L_x_44:
[----:B------:R-:W-:Y:S05]  /*2a00*/  BSYNC B1 ;  /* 0x0000000000017941 */ /* 0x000fea0003800000 */
.L_x_43:
[----:B---3-5:R-:W-:Y:S01]  /*2a10*/  IMAD.U32 R2, R19, 0x10000, RZ ;  /* 0x0001000013027824 */ /* 0x028fe200078e00ff */
        /* <DEDUP_REMOVED lines=9> */
.L_x_46:
[----:B------:R-:W-:Y:S05]  /*2ab0*/  BSYNC B1 ;  /* 0x0000000000017941 */ /* 0x000fea0003800000 */
.L_x_45:
[----:B-----5:R-:W-:Y:S01]  /*2ac0*/  IMAD.U32 R2, R19, 0x10000, RZ ;  /* 0x0001000013027824 */ /* 0x020fe200078e00ff */
[----:B------:R-:W-:Y:S01]  /*2ad0*/  ISETP.GT.AND P1, PT, R0, 0x8, P1 ;  /* 0x000000080000780c */ /* 0x000fe20000f24270 */
[----:B------:R-:W-:Y:S02]  /*2ae0*/  BSSY B1, `(.L_x_47) ;  /* 0x0000007000017945 */ /* 0x000fe40003800000 */
[----:B------:R-:W-:-:S04]  /*2af0*/  FMUL R2, R2, R59 ;  /* 0x0000003b02027220 */ /* 0x000fc80000400000 */
[----:B------:R-:W-:-:S05]  /*2b00*/  FFMA R2, R29, R58, R2 ;  /* 0x0000003a1d027223 */ /* 0x000fca0000000002 */
[----:B------:R-:W-:-:S05]  /*2b10*/  F2FP.BF16.F32.PACK_AB R2, RZ, R2 ;  /* 0x00000002ff02723e */ /* 0x000fca00000010ff */
[----:B------:R0:W-:Y:S01]  /*2b20*/  @P3 STG.E.U16 desc[UR36][R6.64+0x12], R2 ;  /* 0x0000120206003986 */ /* 0x0001e2000c101524 */
[----:B------:R-:W-:Y:S05]  /*2b30*/  @!P1 BRA `(.L_x_48) ;  /* 0x0000000000049947 */ /* 0x000fea0003800000 */
[----:B------:R0:W5:Y:S02]  /*2b40*/  LDG.E.LTC128B.U16 R19, desc[UR36][R8.64+0x10] ;  /* 0x0000102408137981 */ /* 0x000164000c1e1520 */
.L_x_48:
[----:B------:R-:W-:Y:S05]  /*2b50*/  BSYNC B1 ;  /* 0x0000000000017941 */ /* 0x000fea0003800000 */
.L_x_47:
[----:B0----5:R-:W-:Y:S01]  /*2b60*/  IMAD.U32 R2, R19, 0x10000, RZ ;  /* 0x0001000013027824 */ /* 0x021fe200078e00ff */
[----:B------:R-:W-:Y:S01]  /*2b70*/  ISETP.GT.AND P0, PT, R0, 0x8, P0 ;  /* 0x000000080000780c */ /* 0x000fe20000704270 */
[----:B------:R-:W-:Y:S02]  /*2b80*/  BSSY B1, `(.L_x_49) ;  /* 0x0000007000017945 */ /* 0x000fe40003800000 */
[----:B---3--:R-:W-:-:S04]  /*2b90*/  FMUL R13, R2, R59 ;  /* 0x0000003b020d7220 */ /* 0x008fc80000400000 */
[----:B------:R-:W-:-:S05]  /*2ba0*/  FFMA R13, R30, R58, R13 ;  /* 0x0000003a1e0d7223 */ /* 0x000fca000000000d */
[----:B------:R-:W-:-:S05]  /*2bb0*/  F2FP.BF16.F32.PACK_AB R13, RZ, R13 ;  /* 0x0000000dff0d723e */ /* 0x000fca00000010ff */
[----:B------:R0:W-:Y:S01]  /*2bc0*/  @P1 STG.E.U16 desc[UR36][R10.64+0x10], R13 ;  /* 0x0000100d0a001986 */ /* 0x0001e2000c101524 */
[----:B------:R-:W-:Y:S05]  /*2bd0*/  @!P0 BRA `(.L_x_50) ;  /* 0x0000000000048947 */ /* 0x000fea0003800000 */
[----:B------:R3:W5:Y:S02]  /*2be0*/  LDG.E.LTC128B.U16 R19, desc[UR36][R8.64+0x12] ;  /* 0x0000122408137981 */ /* 0x000764000c1e1520 */
.L_x_50:
[----:B------:R-:W-:Y:S05]  /*2bf0*/  BSYNC B1 ;  /* 0x0000000000017941 */ /* 0x000fea0003800000 */
.L_x_49:
        /* <DEDUP_REMOVED lines=10> */
.L_x_52:
[----:B------:R-:W-:Y:S05]  /*2ca0*/  BSYNC B1 ;  /* 0x0000000000017941 */ /* 0x000fea0003800000 */
.L_x_51:
[----:B0----5:R-:W-:Y:S01]  /*2cb0*/  IMAD.U32 R2, R19, 0x10000, RZ ;  /* 0x0001000013027824 */ /* 0x021fe200078e00ff */
        /* <DEDUP_REMOVED lines=9> */
.L_x_54:
[----:B------:R-:W-:Y:S05]  /*2d50*/  BSYNC B1 ;  /* 0x0000000000017941 */ /* 0x000fea0003800000 */
.L_x_53:
        /* <DEDUP_REMOVED lines=9> */
.L_x_56:
[----:B------:R-:W-:Y:S05]  /*2df0*/  BSYNC B1 ;  /* 0x0000000000017941 */ /* 0x000fea0003800000 */
.L_x_55:
[----:B0----5:R-:W-:Y:S01]  /*2e00*/  IMAD.U32 R2, R19, 0x10000, RZ ;  /* 0x0001000013027824 */ /* 0x021fe200078e00ff */
        /* <DEDUP_REMOVED lines=8> */
.L_x_58:
[----:B------:R-:W-:Y:S05]  /*2e90*/  BSYNC B1 ;  /* 0x0000000000017941 */ /* 0x000fea0003800000 */
.L_x_57:
        /* <DEDUP_REMOVED lines=10> */
.L_x_60:
[----:B------:R-:W-:Y:S05]  /*2f40*/  BSYNC B1 ;  /* 0x0000000000017941 */ /* 0x000fea0003800000 */
.L_x_59:
        /* <DEDUP_REMOVED lines=10> */
.L_x_62:
[----:B------:R-:W-:Y:S05]  /*2ff0*/  BSYNC B1 ;  /* 0x0000000000017941 */ /* 0x000fea0003800000 */
.L_x_61:
        /* <DEDUP_REMOVED lines=9> */
.L_x_64:
[----:B------:R-:W-:Y:S05]  /*3090*/  BSYNC B1 ;  /* 0x0000000000017941 */ /* 0x000fea0003800000 */
.L_x_63:
        /* <DEDUP_REMOVED lines=9> */
.L_x_66:
[----:B------:R-:W-:Y:S05]  /*3130*/  BSYNC B1 ;  /* 0x0000000000017941 */ /* 0x000fea0003800000 */
.L_x_65:
        /* <DEDUP_REMOVED lines=10> */
.L_x_68:
[----:B------:R-:W-:Y:S05]  /*31e0*/  BSYNC B1 ;  /* 0x0000000000017941 */ /* 0x000fea0003800000 */
.L_x_67:
        /* <DEDUP_REMOVED lines=10> */
.L_x_70:
[----:B------:R-:W-:Y:S05]  /*3290*/  BSYNC B1 ;  /* 0x0000000000017941 */ /* 0x000fea0003800000 */
.L_x_69:
        /* <DEDUP_REMOVED lines=9> */
.L_x_72:
[----:B------:R-:W-:Y:S05]  /*3330*/  BSYNC B1 ;  /* 0x0000000000017941 */ /* 0x000fea0003800000 */
.L_x_71:
        /* <DEDUP_REMOVED lines=9> */
.L_x_74:
[----:B------:R-:W-:Y:S05]  /*33d0*/  BSYNC B1 ;  /* 0x0000000000017941 */ /* 0x000fea0003800000 */
.L_x_73:
        /* <DEDUP_REMOVED lines=10> */
.L_x_76:
[----:B------:R-:W-:Y:S05]  /*3480*/  BSYNC B1 ;  /* 0x0000000000017941 */ /* 0x000fea0003800000 */
.L_x_75:
        /* <DEDUP_REMOVED lines=10> */
.L_x_78:
[----:B------:R-:W-:Y:S05]  /*3530*/  BSYNC B1 ;  /* 0x0000000000017941 */ /* 0x000fea0003800000 */
.L_x_77:
        /* <DEDUP_REMOVED lines=9> */
.L_x_80:
[----:B------:R-:W-:Y:S05]  /*35d0*/  BSYNC B1 ;  /* 0x0000000000017941 */ /* 0x000fea0003800000 */
.L_x_79:
        /* <DEDUP_REMOVED lines=9> */
.L_x_82:
[----:B------:R-:W-:Y:S05]  /*3670*/  BSYNC B1 ;  /* 0x0000000000017941 */ /* 0x000fea0003800000 */
.L_x_81:
        /* <DEDUP_REMOVED lines=10> */
.L_x_84:
[----:B------:R-:W-:Y:S05]  /*3720*/  BSYNC B1 ;  /* 0x0000000000017941 */ /* 0x000fea0003800000 */
.L_x_83:
        /* <DEDUP_REMOVED lines=10> */
.L_x_86:
[----:B------:R-:W-:Y:S05]  /*37d0*/  BSYNC B1 ;  /* 0x0000000000017941 */ /* 0x000fea0003800000 */
.L_x_85:
        /* <DEDUP_REMOVED lines=9> */
.L_x_88:
[----:B------:R-:W-:Y:S05]  /*3870*/  BSYNC B1 ;  /* 0x0000000000017941 */ /* 0x000fea0003800000 */
.L_x_87:
        /* <DEDUP_REMOVED lines=9> */
.L_x_90:
[----:B------:R-:W-:Y:S05]  /*3910*/  BSYNC B1 ;  /* 0x0000000000017941 */ /* 0x000fea0003800000 */
.L_x_89:
        /* <DEDUP_REMOVED lines=10> */
.L_x_92:
[----:B------:R-:W-:Y:S05]  /*39c0*/  BSYNC B1 ;  /* 0x0000000000017941 */ /* 0x000fea0003800000 */
.L_x_91:
[----:B0----5:R-:W-:Y:S01]  /*39d0*/  IMAD.U32 R2, R19, 0x10000, RZ ;  /* 0x0001000013027824 */ /* 0x021fe200078e00ff */
[----:B------:R-:W-:Y:S01]  /*39e0*/  ISETP.GT.AND P0, PT, R3, 0x39, PT ;  /* 0x000000390300780c */ /* 0x000fe20003f04270 */
[----:B------:R-:W-:Y:S01]  /*39f0*/  @P2 IMAD.MOV.U32 R3, RZ, RZ, R7 ;  /* 0x000000ffff032224 */ /* 0x000fe200078e0007 */
[----:B------:R-:W-:Y:S01]  /*3a00*/  BSSY B1, `(.L_x_93) ;  /* 0x0000009000017945 */ /* 0x000fe20003800000 */
[----:B------:R-:W-:Y:S01]  /*3a10*/  FMUL R13, R2, R59 ;  /* 0x0000003b020d7220 */ /* 0x000fe20000400000 */
[----:B------:R-:W-:Y:S01]  /*3a20*/  @P2 IMAD.MOV.U32 R2, RZ, RZ, R6 ;  /* 0x000000ffff022224 */ /* 0x000fe200078e0006 */
[----:B------:R-:W-:Y:S02]  /*3a30*/  ISETP.GT.AND P3, PT, R0, RZ, P0 ;  /* 0x000000ff0000720c */ /* 0x000fe40000764270 */
[----:B------:R-:W-:-:S05]  /*3a40*/  FFMA R13, R52, R58, R13 ;  /* 0x0000003a340d7223 */ /* 0x000fca000000000d */
[----:B------:R-:W-:-:S05]  /*3a50*/  F2FP.BF16.F32.PACK_AB R13, RZ, R13 ;  /* 0x0000000dff0d723e */ /* 0x000fca00000010ff */
[----:B------:R0:W-:Y:S01]  /*3a60*/  @P2 STG.E.U16 desc[UR36][R2.64+0x70], R13 ;  /* 0x0000700d02002986 */ /* 0x0001e2000c101524 */
[----:B------:R-:W-:Y:S05]  /*3a70*/  @!P3 BRA `(.L_x_94) ;  /* 0x000000000004b947 */ /* 0x000fea0003800000 */
[----:B------:R0:W5:Y:S02]  /*3a80*/  LDG.E.LTC128B.U16 R19, desc[UR36][R4.64+0x72] ;  /* 0x0000722404137981 */ /* 0x000164000c1e1520 */
.L_x_94:
[----:B------:R-:W-:Y:S05]  /*3a90*/  BSYNC B1 ;  /* 0x0000000000017941 */ /* 0x000fea0003800000 */
.L_x_93:
        /* <DEDUP_REMOVED lines=9> */
.L_x_96:
[----:B------:R-:W-:Y:S05]  /*3b30*/  BSYNC B1 ;  /* 0x0000000000017941 */ /* 0x000fea0003800000 */
.L_x_95:
[----:B0----5:R-:W-:Y:S01]  /*3b40*/  IMAD.U32 R2, R19, 0x10000, RZ ;  /* 0x0001000013027824 */ /* 0x021fe200078e00ff */
[----:B------:R-:W-:Y:S01]  /*3b50*/  ISETP.GT.AND P0, PT, R0, 0x8, P0 ;  /* 0x000000080000780c */ /* 0x000fe20000704270 */
[----:B------:R-:W-:Y:S02]  /*3b60*/  BSSY B1, `(.L_x_97) ;  /* 0x000000a000017945 */ /* 0x000fe40003800000 */
[----:B------:R-:W-:Y:S01]  /*3b70*/  FMUL R3, R2, R59 ;  /* 0x0000003b02037220 */ /* 0x000fe20000400000 */
[----:B------:R-:W-:-:S03]  /*3b80*/  @P1 IMAD.MOV.U32 R2, RZ, RZ, R10 ;  /* 0x000000ffff021224 */ /* 0x000fc600078e000a */
[----:B------:R-:W-:-:S05]  /*3b90*/  FFMA R3, R54, R58, R3 ;  /* 0x0000003a36037223 */ /* 0x000fca0000000003 */
[----:B------:R-:W-:-:S04]  /*3ba0*/  F2FP.BF16.F32.PACK_AB R3, RZ, R3 ;  /* 0x00000003ff03723e */ /* 0x000fc800000010ff */
[----:B----4-:R-:W-:Y:S01]  /*3bb0*/  PRMT R4, R3, 0x7610, R4 ;  /* 0x0000761003047816 */ /* 0x010fe20000000004 */
[----:B------:R-:W-:-:S05]  /*3bc0*/  @P1 IMAD.MOV.U32 R3, RZ, RZ, R11 ;  /* 0x000000ffff031224 */ /* 0x000fca00078e000b */
[----:B------:R0:W-:Y:S01]  /*3bd0*/  @P1 STG.E.U16 desc[UR36][R2.64+0x70], R4 ;  /* 0x0000700402001986 */ /* 0x0001e2000c101524 */
[----:B------:R-:W-:Y:S05]  /*3be0*/  @!P0 BRA `(.L_x_98) ;  /* 0x0000000000048947 */ /* 0x000fea0003800000 */
[----:B------:R4:W5:Y:S02]  /*3bf0*/  LDG.E.LTC128B.U16 R19, desc[UR36][R8.64+0x72] ;  /* 0x0000722408137981 */ /* 0x000964000c1e1520 */
.L_x_98:
[----:B------:R-:W-:Y:S05]  /*3c00*/  BSYNC B1 ;  /* 0x0000000000017941 */ /* 0x000fea0003800000 */
.L_x_97:
[----:B------:R-:W-:Y:S05]  /*3c10*/  @!P0 BRA `(.L_x_99) ;  /* 0x0000000800a88947 */ /* 0x000fea0003800000 */
[----:B-----5:R-:W-:-:S04]  /*3c20*/  IMAD.U32 R0, R19, 0x10000, RZ ;  /* 0x0001000013007824 */ /* 0x020fc800078e00ff */
[----:B------:R-:W-:-:S04]  /*3c30*/  FMUL R0, R0, R59 ;  /* 0x0000003b00007220 */ /* 0x000fc80000400000 */
[----:B------:R-:W-:-:S05]  /*3c40*/  FFMA R0, R55, R58, R0 ;  /* 0x0000003a37007223 */ /* 0x000fca0000000000 */
[----:B------:R-:W-:-:S05]  /*3c50*/  F2FP.BF16.F32.PACK_AB R0, RZ, R0 ;  /* 0x00000000ff00723e */ /* 0x000fca00000010ff */
[----:B------:R0:W-:Y:S01]  /*3c60*/  STG.E.U16 desc[UR36][R10.64+0x72], R0 ;  /* 0x000072000a007986 */ /* 0x0001e2000c101524 */
[----:B------:R-:W-:Y:S05]  /*3c70*/  BRA `(.L_x_99) ;  /* 0x0000000800907947 */ /* 0x000fea0003800000 */
.L_x_38:
[----:B------:R-:W-:Y:S01]  /*3c80*/  ISETP.GT.AND P0, PT, R3, 0x1, PT ;  /* 0x000000010300780c */ /* 0x000fe20003f04270 */
[----:B------:R-:W-:Y:S01]  /*3c90*/  ULDC.64 UR4, c[0x0][0x5c0] ;  /* 0x0001700000047ab9 */ /* 0x000fe20000000a00 */
[-C--:B------:R-:W-:Y:S01]  /*3ca0*/  FMUL R24, R24, R58.reuse ;  /* 0x0000003a18187220 */ /* 0x080fe20000400000 */
[-C--:B------:R-:W-:Y:S01]  /*3cb0*/  FMUL R25, R25, R58.reuse ;  /* 0x0000003a19197220 */ /* 0x080fe20000400000 */
[----:B------:R-:W-:Y:S01]  /*3cc0*/  ISETP.GT.AND P3, PT, R0, RZ, P0 ;  /* 0x000000ff0000720c */ /* 0x000fe20000764270 */
[-C--:B------:R-:W-:Y:S01]  /*3cd0*/  FMUL R26, R26, R58.reuse ;  /* 0x0000003a1a1a7220 */ /* 0x080fe20000400000 */
[----:B------:R-:W-:Y:S01]  /*3ce0*/  LEA R4, P4, R70, UR4, 0x1 ;  /* 0x0000000446047c11 */ /* 0x000fe2000f8808ff */
[----:B------:R-:W-:Y:S01]  /*3cf0*/  FMUL R27, R27, R58 ;  /* 0x0000003a1b1b7220 */ /* 0x000fe20000400000 */
[----:B------:R-:W-:Y:S01]  /*3d00*/  F2FP.BF16.F32.PACK_AB R24, RZ, R24 ;  /* 0x00000018ff18723e */ /* 0x000fe200000010ff */
[-C--:B------:R-:W-:Y:S01]  /*3d10*/  FMUL R28, R28, R58.reuse ;  /* 0x0000003a1c1c7220 */ /* 0x080fe20000400000 */
[----:B------:R-:W-:Y:S01]  /*3d20*/  LEA.HI.X R5, R70, UR5, R7, 0x1, P4 ;  /* 0x0000000546057c11 */ /* 0x000fe2000a0f0c07 */
[-C--:B------:R-:W-:Y:S01]  /*3d30*/  FMUL R29, R29, R58.reuse ;  /* 0x0000003a1d1d7220 */ /* 0x080fe20000400000 */
[----:B------:R-:W-:Y:S01]  /*3d40*/  F2FP.BF16.F32.PACK_AB R25, RZ, R25 ;  /* 0x00000019ff19723e */ /* 0x000fe200000010ff */
[-C--:B------:R-:W-:Y:S01]  /*3d50*/  FMUL R30, R30, R58.reuse ;  /* 0x0000003a1e1e7220 */ /* 0x080fe20000400000 */
[----:B------:R-:W-:Y:S01]  /*3d60*/  SHF.L.U64.HI R77, R76, 0x4, R77 ;  /* 0x000000044c4d7819 */ /* 0x000fe2000001024d */
[----:B------:R-:W-:Y:S01]  /*3d70*/  @P1 STG.E.U16 desc[UR36][R4.64], R24 ;  /* 0x0000001804001986 */ /* 0x000fe2000c101524 */
[----:B------:R-:W-:Y:S01]  /*3d80*/  ISETP.GT.AND P1, PT, R3, 0x8, PT ;  /* 0x000000080300780c */ /* 0x000fe20003f24270 */
[----:B------:R-:W-:Y:S01]  /*3d90*/  FMUL R31, R31, R58 ;  /* 0x0000003a1f1f7220 */ /* 0x000fe20000400000 */
[----:B------:R-:W-:Y:S01]  /*3da0*/  ISETP.GT.AND P4, PT, R0, 0x8, P0 ;  /* 0x000000080000780c */ /* 0x000fe20000784270 */
[----:B------:R-:W-:Y:S01]  /*3db0*/  @P3 STG.E.U16 desc[UR36][R4.64+0x2], R25 ;  /* 0x0000021904003986 */ /* 0x000fe2000c101524 */
[----:B------:R-:W-:Y:S01]  /*3dc0*/  LEA R6, P3, R76, R4, 0x4 ;  /* 0x000000044c067211 */ /* 0x000fe200078620ff */
[-C--:B------:R-:W-:Y:S01]  /*3dd0*/  FMUL R32, R32, R58.reuse ;  /* 0x0000003a20207220 */ /* 0x080fe20000400000 */
[C---:B------:R-:W-:Y:S01]  /*3de0*/  ISETP.GT.AND P2, PT, R0.reuse, 0x8, P2 ;  /* 0x000000080000780c */ /* 0x040fe20001744270 */
[-C--:B------:R-:W-:Y:S01]  /*3df0*/  FMUL R33, R33, R58.reuse ;  /* 0x0000003a21217220 */ /* 0x080fe20000400000 */
[----:B------:R-:W-:Y:S01]  /*3e00*/  ISETP.GT.AND P0, PT, R3, 0x9, PT ;  /* 0x000000090300780c */ /* 0x000fe20003f04270 */
[----:B------:R-:W-:Y:S01]  /*3e10*/  IMAD.X R7, R77, 0x1, R5, P3 ;  /* 0x000000014d077824 */ /* 0x000fe200018e0605 */
[----:B------:R-:W-:Y:S01]  /*3e20*/  ISETP.GT.AND P5, PT, R0, RZ, P1 ;  /* 0x000000ff0000720c */ /* 0x000fe20000fa4270 */
[-C--:B------:R-:W-:Y:S01]  /*3e30*/  FMUL R34, R34, R58.reuse ;  /* 0x0000003a22227220 */ /* 0x080fe20000400000 */
[----:B------:R-:W-:Y:S01]  /*3e40*/  ISETP.GT.AND P3, PT, R0, RZ, P0 ;  /* 0x000000ff0000720c */ /* 0x000fe20000764270 */
[----:B------:R-:W-:Y:S01]  /*3e50*/  FMUL R35, R35, R58 ;  /* 0x0000003a23237220 */ /* 0x000fe20000400000 */
[----:B------:R-:W-:Y:S01]  /*3e60*/  F2FP.BF16.F32.PACK_AB R26, RZ, R26 ;  /* 0x0000001aff1a723e */ /* 0x000fe200000010ff */
[-C--:B------:R-:W-:Y:S01]  /*3e70*/  FMUL R36, R36, R58.reuse ;  /* 0x0000003a24247220 */ /* 0x080fe20000400000 */
[----:B------:R-:W-:Y:S01]  /*3e80*/  F2FP.BF16.F32.PACK_AB R27, RZ, R27 ;  /* 0x0000001bff1b723e */ /* 0x000fe200000010ff */
[----:B------:R-:W-:Y:S01]  /*3e90*/  FMUL R37, R37, R58 ;  /* 0x0000003a25257220 */ /* 0x000fe20000400000 */
[----:B------:R-:W-:Y:S01]  /*3ea0*/  F2FP.BF16.F32.PACK_AB R28, RZ, R28 ;  /* 0x0000001cff1c723e */ /* 0x000fe200000010ff */
[----:B------:R-:W-:Y:S01]  /*3eb0*/  @P2 STG.E.U16 desc[UR36][R6.64], R26 ;  /* 0x0000001a06002986 */ /* 0x000fe2000c101524 */
[----:B------:R-:W-:Y:S01]  /*3ec0*/  F2FP.BF16.F32.PACK_AB R29, RZ, R29 ;  /* 0x0000001dff1d723e */ /* 0x000fe200000010ff */
[-C--:B------:R-:W-:Y:S01]  /*3ed0*/  FMUL R38, R38, R58.reuse ;  /* 0x0000003a26267220 */ /* 0x080fe20000400000 */
[C---:B------:R-:W-:Y:S01]  /*3ee0*/  ISETP.GT.AND P2, PT, R0.reuse, 0x8, P1 ;  /* 0x000000080000780c */ /* 0x040fe20000f44270 */
[----:B------:R-:W-:Y:S01]  /*3ef0*/  @P4 STG.E.U16 desc[UR36][R6.64+0x2], R27 ;  /* 0x0000021b06004986 */ /* 0x000fe2000c101524 */
[----:B------:R-:W-:Y:S01]  /*3f00*/  ISETP.GT.AND P1, PT, R3, 0x10, PT ;  /* 0x000000100300780c */ /* 0x000fe20003f24270 */
[----:B------:R-:W-:Y:S01]  /*3f10*/  FMUL R39, R39, R58 ;  /* 0x0000003a27277220 */ /* 0x000fe20000400000 */
[----:B------:R-:W-:Y:S01]  /*3f20*/  F2FP.BF16.F32.PACK_AB R30, RZ, R30 ;  /* 0x0000001eff1e723e */ /* 0x000fe200000010ff */
[----:B------:R-:W-:Y:S01]  /*3f30*/  @P5 STG.E.U16 desc[UR36][R4.64+0x10], R28 ;  /* 0x0000101c04005986 */ /* 0x000fe2000c101524 */
[----:B------:R-:W-:Y:S01]  /*3f40*/  ISETP.GT.AND P4, PT, R0, RZ, P1 ;  /* 0x000000ff0000720c */ /* 0x000fe20000f84270 */
[-C--:B------:R-:W-:Y:S01]  /*3f50*/  FMUL R40, R40, R58.reuse ;  /* 0x0000003a28287220 */ /* 0x080fe20000400000 */
[----:B------:R-:W-:Y:S01]  /*3f60*/  F2FP.BF16.F32.PACK_AB R31, RZ, R31 ;  /* 0x0000001fff1f723e */ /* 0x000fe200000010ff */
[----:B------:R-:W-:Y:S01]  /*3f70*/  @P3 STG.E.U16 desc[UR36][R4.64+0x12], R29 ;  /* 0x0000121d04003986 */ /* 0x000fe2000c101524 */
[----:B------:R-:W-:Y:S01]  /*3f80*/  ISETP.GT.AND P3, PT, R0, 0x8, P0 ;  /* 0x000000080000780c */ /* 0x000fe20000764270 */
[----:B------:R-:W-:Y:S01]  /*3f90*/  FMUL R41, R41, R58 ;  /* 0x0000003a29297220 */ /* 0x000fe20000400000 */
[----:B------:R-:W-:Y:S01]  /*3fa0*/  ISETP.GT.AND P0, PT, R3, 0x11, PT ;  /* 0x000000110300780c */ /* 0x000fe20003f04270 */
[----:B------:R-:W-:Y:S01]  /*3fb0*/  @P2 STG.E.U16 desc[UR36][R6.64+0x10], R30 ;  /* 0x0000101e06002986 */ /* 0x000fe2000c101524 */
[----:B------:R-:W-:Y:S01]  /*3fc0*/  F2FP.BF16.F32.PACK_AB R32, RZ, R32 ;  /* 0x00000020ff20723e */ /* 0x000fe200000010ff */
[-C--:B------:R-:W-:Y:S01]  /*3fd0*/  FMUL R42, R42, R58.reuse ;  /* 0x0000003a2a2a7220 */ /* 0x080fe20000400000 */
[C---:B------:R-:W-:Y:S01]  /*3fe0*/  ISETP.GT.AND P5, PT, R0.reuse, RZ, P0 ;  /* 0x000000ff0000720c */ /* 0x040fe200007a4270 */
[-C--:B------:R-:W-:Y:S01]  /*3ff0*/  FMUL R43, R43, R58.reuse ;  /* 0x0000003a2b2b7220 */ /* 0x080fe20000400000 */
[----:B------:R-:W-:Y:S01]  /*4000*/  ISETP.GT.AND P2, PT, R0, 0x8, P1 ;  /* 0x000000080000780c */ /* 0x000fe20000f44270 */
[-C--:B------:R-:W-:Y:S01]  /*4010*/  FMUL R44, R44, R58.reuse ;  /* 0x0000003a2c2c7220 */ /* 0x080fe20000400000 */
[----:B------:R-:W-:Y:S01]  /*4020*/  ISETP.GT.AND P1, PT, R3, 0x18, PT ;  /* 0x000000180300780c */ /* 0x000fe20003f24270 */
[-C--:B------:R-:W-:Y:S01]  /*4030*/  FMUL R45, R45, R58.reuse ;  /* 0x0000003a2d2d7220 */ /* 0x080fe20000400000 */
[----:B------:R-:W-:Y:S01]  /*4040*/  F2FP.BF16.F32.PACK_AB R33, RZ, R33 ;  /* 0x00000021ff21723e */ /* 0x000fe200000010ff */
[----:B------:R-:W-:Y:S01]  /*4050*/  @P3 STG.E.U16 desc[UR36][R6.64+0x12], R31 ;  /* 0x0000121f06003986 */ /* 0x000fe2000c101524 */
[----:B------:R-:W-:Y:S01]  /*4060*/  ISETP.GT.AND P3, PT, R0, 0x8, P0 ;  /* 0x000000080000780c */ /* 0x000fe20000764270 */
[-C--:B------:R-:W-:Y:S01]  /*4070*/  FMUL R46, R46, R58.reuse ;  /* 0x0000003a2e2e7220 */ /* 0x080fe20000400000 */
[----:B------:R-:W-:Y:S01]  /*4080*/  ISETP.GT.AND P0, PT, R3, 0x19, PT ;  /* 0x000000190300780c */ /* 0x000fe20003f04270 */
[----:B------:R-:W-:Y:S01]  /*4090*/  @P4 STG.E.U16 desc[UR36][R4.64+0x20], R32 ;  /* 0x0000202004004986 */ /* 0x000fe2000c101524 */
[C---:B------:R-:W-:Y:S01]  /*40a0*/  ISETP.GT.AND P4, PT, R0.reuse, RZ, P1 ;  /* 0x000000ff0000720c */ /* 0x040fe20000f84270 */
[----:B------:R-:W-:Y:S01]  /*40b0*/  FMUL R47, R47, R58 ;  /* 0x0000003a2f2f7220 */ /* 0x000fe20000400000 */
[----:B------:R-:W-:Y:S01]  /*40c0*/  F2FP.BF16.F32.PACK_AB R34, RZ, R34 ;  /* 0x00000022ff22723e */ /* 0x000fe200000010ff */
[----:B------:R-:W-:Y:S01]  /*40d0*/  @P5 STG.E.U16 desc[UR36][R4.64+0x22], R33 ;  /* 0x0000222104005986 */ /* 0x000fe2000c101524 */
[----:B------:R-:W-:Y:S01]  /*40e0*/  ISETP.GT.AND P5, PT, R0, RZ, P0 ;  /* 0x000000ff0000720c */ /* 0x000fe200007a4270 */
[----:B------:R-:W-:Y:S01]  /*40f0*/  FMUL R48, R48, R58 ;  /* 0x0000003a30307220 */ /* 0x000fe20000400000 */
[----:B------:R-:W-:Y:S01]  /*4100*/  F2FP.BF16.F32.PACK_AB R35, RZ, R35 ;  /* 0x00000023ff23723e */ /* 0x000fe200000010ff */
[----:B------:R-:W-:Y:S01]  /*4110*/  @P2 STG.E.U16 desc[UR36][R6.64+0x20], R34 ;  /* 0x0000202206002986 */ /* 0x000fe2000c101524 */
[----:B------:R-:W-:Y:S01]  /*4120*/  F2FP.BF16.F32.PACK_AB R36, RZ, R36 ;  /* 0x00000024ff24723e */ /* 0x000fe200000010ff */
[-C--:B------:R-:W-:Y:S01]  /*4130*/  FMUL R49, R49, R58.reuse ;  /* 0x0000003a31317220 */ /* 0x080fe20000400000 */
[----:B------:R-:W-:Y:S01]  /*4140*/  ISETP.GT.AND P2, PT, R0, 0x8, P1 ;  /* 0x000000080000780c */ /* 0x000fe20000f44270 */
[----:B------:R-:W-:Y:S01]  /*4150*/  @P3 STG.E.U16 desc[UR36][R6.64+0x22], R35 ;  /* 0x0000222306003986 */ /* 0x000fe2000c101524 */
[----:B------:R-:W-:Y:S01]  /*4160*/  ISETP.GT.AND P1, PT, R3, 0x20, PT ;  /* 0x000000200300780c */ /* 0x000fe20003f24270 */
[-C--:B------:R-:W-:Y:S01]  /*4170*/  FMUL R50, R50, R58.reuse ;  /* 0x0000003a32327220 */ /* 0x080fe20000400000 */
[----:B------:R-:W-:Y:S01]  /*4180*/  F2FP.BF16.F32.PACK_AB R37, RZ, R37 ;  /* 0x00000025ff25723e */ /* 0x000fe200000010ff */
[----:B------:R-:W-:Y:S01]  /*4190*/  @P4 STG.E.U16 desc[UR36][R4.64+0x30], R36 ;  /* 0x0000302404004986 */ /* 0x000fe2000c101524 */
[C---:B------:R-:W-:Y:S01]  /*41a0*/  ISETP.GT.AND P3, PT, R0.reuse, 0x8, P0 ;  /* 0x000000080000780c */ /* 0x040fe20000764270 */
[-C--:B------:R-:W-:Y:S01]  /*41b0*/  FMUL R51, R51, R58.reuse ;  /* 0x0000003a33337220 */ /* 0x080fe20000400000 */
[----:B------:R-:W-:Y:S01]  /*41c0*/  ISETP.GT.AND P0, PT, R3, 0x21, PT ;  /* 0x000000210300780c */ /* 0x000fe20003f04270 */
[----:B------:R-:W-:Y:S01]  /*41d0*/  @P5 STG.E.U16 desc[UR36][R4.64+0x32], R37 ;  /* 0x0000322504005986 */ /* 0x000fe2000c101524 */
        /* <DEDUP_REMOVED lines=10> */
[----:B------:R-:W-:-:S02]  /*4280*/  F2FP.BF16.F32.PACK_AB R41, RZ, R41 ;  /* 0x00000029ff29723e */ /* 0x000fc400000010ff */
[C---:B------:R-:W-:Y:S01]  /*4290*/  ISETP.GT.AND P1, PT, R0.reuse, 0x8, P1 ;  /* 0x000000080000780c */ /* 0x040fe20000f24270 */
[----:B------:R-:W-:Y:S01]  /*42a0*/  @P3 STG.E.U16 desc[UR36][R6.64+0x32], R39 ;  /* 0x0000322706003986 */ /* 0x000fe2000c101524 */
[C---:B------:R-:W-:Y:S02]  /*42b0*/  ISETP.GT.AND P2, PT, R0.reuse, 0x8, P0 ;  /* 0x000000080000780c */ /* 0x040fe40000744270 */
[C---:B------:R-:W-:Y:S01]  /*42c0*/  ISETP.GT.AND P0, PT, R3.reuse, 0x29, PT ;  /* 0x000000290300780c */ /* 0x040fe20003f04270 */
[----:B------:R-:W-:Y:S01]  /*42d0*/  @P4 STG.E.U16 desc[UR36][R4.64+0x40], R40 ;  /* 0x0000402804004986 */ /* 0x000fe2000c101524 */
[----:B------:R-:W-:Y:S02]  /*42e0*/  ISETP.GT.AND P4, PT, R3, 0x28, PT ;  /* 0x000000280300780c */ /* 0x000fe40003f84270 */
[----:B------:R-:W-:Y:S01]  /*42f0*/  F2FP.BF16.F32.PACK_AB R42, RZ, R42 ;  /* 0x0000002aff2a723e */ /* 0x000fe200000010ff */
[----:B------:R-:W-:Y:S01]  /*4300*/  @P5 STG.E.U16 desc[UR36][R4.64+0x42], R41 ;  /* 0x0000422904005986 */ /* 0x000fe2000c101524 */
[----:B------:R-:W-:-:S02]  /*4310*/  ISETP.GT.AND P5, PT, R0, RZ, P4 ;  /* 0x000000ff0000720c */ /* 0x000fc400027a4270 */
[C---:B------:R-:W-:Y:S01]  /*4320*/  ISETP.GT.AND P3, PT, R0.reuse, RZ, P0 ;  /* 0x000000ff0000720c */ /* 0x040fe20000764270 */
[----:B------:R-:W-:Y:S01]  /*4330*/  @P1 STG.E.U16 desc[UR36][R6.64+0x40], R42 ;  /* 0x0000402a06001986 */ /* 0x000fe2000c101524 */
[----:B------:R-:W-:Y:S02]  /*4340*/  F2FP.BF16.F32.PACK_AB R43, RZ, R43 ;  /* 0x0000002bff2b723e */ /* 0x000fe400000010ff */
[----:B------:R-:W-:Y:S02]  /*4350*/  F2FP.BF16.F32.PACK_AB R44, RZ, R44 ;  /* 0x0000002cff2c723e */ /* 0x000fe400000010ff */
[C---:B------:R-:W-:Y:S01]  /*4360*/  ISETP.GT.AND P4, PT, R0.reuse, 0x8, P4 ;  /* 0x000000080000780c */ /* 0x040fe20002784270 */
[----:B------:R-:W-:Y:S01]  /*4370*/  @P2 STG.E.U16 desc[UR36][R6.64+0x42], R43 ;  /* 0x0000422b06002986 */ /* 0x000fe2000c101524 */
[----:B------:R-:W-:Y:S02]  /*4380*/  F2FP.BF16.F32.PACK_AB R45, RZ, R45 ;  /* 0x0000002dff2d723e */ /* 0x000fe400000010ff */
[----:B------:R-:W-:Y:S01]  /*4390*/  ISETP.GT.AND P2, PT, R3, 0x31, PT ;  /* 0x000000310300780c */ /* 0x000fe20003f44270 */
[----:B------:R-:W-:Y:S01]  /*43a0*/  @P5 STG.E.U16 desc[UR36][R4.64+0x50], R44 ;  /* 0x0000502c04005986 */ /* 0x000fe2000c101524 */
[----:B------:R-:W-:-:S02]  /*43b0*/  ISETP.GT.AND P5, PT, R0, 0x8, P0 ;  /* 0x000000080000780c */ /* 0x000fc400007a4270 */
[C---:B------:R-:W-:Y:S01]  /*43c0*/  ISETP.GT.AND P1, PT, R3.reuse, 0x38, PT ;  /* 0x000000380300780c */ /* 0x040fe20003f24270 */
[----:B------:R-:W-:Y:S01]  /*43d0*/  @P3 STG.E.U16 desc[UR36][R4.64+0x52], R45 ;  /* 0x0000522d04003986 */ /* 0x000fe2000c101524 */
[C---:B------:R-:W-:Y:S02]  /*43e0*/  ISETP.GT.AND P3, PT, R3.reuse, 0x30, PT ;  /* 0x000000300300780c */ /* 0x040fe40003f64270 */
[----:B------:R-:W-:Y:S01]  /*43f0*/  ISETP.GT.AND P0, PT, R3, 0x39, PT ;  /* 0x000000390300780c */ /* 0x000fe20003f04270 */
[----:B------:R-:W-:Y:S01]  /*4400*/  @P4 IMAD.MOV.U32 R2, RZ, RZ, R6 ;  /* 0x000000ffff024224 */ /* 0x000fe200078e0006 */
[----:B------:R-:W-:Y:S01]  /*4410*/  F2FP.BF16.F32.PACK_AB R46, RZ, R46 ;  /* 0x0000002eff2e723e */ /* 0x000fe200000010ff */
[----:B------:R-:W-:Y:S01]  /*4420*/  @P4 IMAD.MOV.U32 R3, RZ, RZ, R7 ;  /* 0x000000ffff034224 */ /* 0x000fe200078e0007 */
[----:B------:R-:W-:Y:S02]  /*4430*/  F2FP.BF16.F32.PACK_AB R47, RZ, R47 ;  /* 0x0000002fff2f723e */ /* 0x000fe400000010ff */
[----:B------:R-:W-:-:S02]  /*4440*/  F2FP.BF16.F32.PACK_AB R48, RZ, R48 ;  /* 0x00000030ff30723e */ /* 0x000fc400000010ff */
[----:B------:R1:W-:Y:S01]  /*4450*/  @P4 STG.E.U16 desc[UR36][R2.64+0x50], R46 ;  /* 0x0000502e02004986 */ /* 0x0003e2000c101524 */
[C---:B------:R-:W-:Y:S02]  /*4460*/  ISETP.GT.AND P4, PT, R0.reuse, RZ, P2 ;  /* 0x000000ff0000720c */ /* 0x040fe40001784270 */
[----:B------:R-:W-:Y:S02]  /*4470*/  F2FP.BF16.F32.PACK_AB R49, RZ, R49 ;  /* 0x00000031ff31723e */ /* 0x000fe400000010ff */
[----:B------:R-:W-:Y:S02]  /*4480*/  ISETP.GT.AND P2, PT, R0, 0x8, P2 ;  /* 0x000000080000780c */ /* 0x000fe40001744270 */
[----:B------:R-:W-:Y:S02]  /*4490*/  F2FP.BF16.F32.PACK_AB R50, RZ, R50 ;  /* 0x00000032ff32723e */ /* 0x000fe400000010ff */
[----:B------:R-:W-:Y:S02]  /*44a0*/  F2FP.BF16.F32.PACK_AB R51, RZ, R51 ;  /* 0x00000033ff33723e */ /* 0x000fe400000010ff */
[----:B------:R-:W-:Y:S01]  /*44b0*/  F2FP.BF16.F32.PACK_AB R52, RZ, R52 ;  /* 0x00000034ff34723e */ /* 0x000fe200000010ff */
[----:B-1----:R-:W-:Y:S01]  /*44c0*/  @P5 IMAD.MOV.U32 R2, RZ, RZ, R6 ;  /* 0x000000ffff025224 */ /* 0x002fe200078e0006 */
[----:B------:R-:W-:Y:S01]  /*44d0*/  F2FP.BF16.F32.PACK_AB R53, RZ, R53 ;  /* 0x00000035ff35723e */ /* 0x000fe200000010ff */
[----:B------:R-:W-:Y:S01]  /*44e0*/  @P5 IMAD.MOV.U32 R3, RZ, RZ, R7 ;  /* 0x000000ffff035224 */ /* 0x000fe200078e0007 */
[----:B------:R-:W-:-:S02]  /*44f0*/  F2FP.BF16.F32.PACK_AB R54, RZ, R54 ;  /* 0x00000036ff36723e */ /* 0x000fc400000010ff */
[----:B------:R-:W-:Y:S02]  /*4500*/  F2FP.BF16.F32.PACK_AB R55, RZ, R55 ;  /* 0x00000037ff37723e */ /* 0x000fe400000010ff */
[----:B------:R1:W-:Y:S01]  /*4510*/  @P5 STG.E.U16 desc[UR36][R2.64+0x52], R47 ;  /* 0x0000522f02005986 */ /* 0x0003e2000c101524 */
[C---:B------:R-:W-:Y:S02]  /*4520*/  ISETP.GT.AND P5, PT, R0.reuse, RZ, P3 ;  /* 0x000000ff0000720c */ /* 0x040fe40001fa4270 */
[----:B------:R-:W-:-:S11]  /*4530*/  ISETP.GT.AND P3, PT, R0, 0x8, P3 ;  /* 0x000000080000780c */ /* 0x000fd60001f64270 */
[----:B-1----:R-:W-:Y:S02]  /*4540*/  @P5 IMAD.MOV.U32 R2, RZ, RZ, R4 ;  /* 0x000000ffff025224 */ /* 0x002fe400078e0004 */
[----:B------:R-:W-:-:S05]  /*4550*/  @P5 IMAD.MOV.U32 R3, RZ, RZ, R5 ;  /* 0x000000ffff035224 */ /* 0x000fca00078e0005 */
[----:B------:R1:W-:Y:S01]  /*4560*/  @P5 STG.E.U16 desc[UR36][R2.64+0x60], R48 ;  /* 0x0000603002005986 */ /* 0x0003e2000c101524 */
[C---:B------:R-:W-:Y:S02]  /*4570*/  ISETP.GT.AND P5, PT, R0.reuse, RZ, P0 ;  /* 0x000000ff0000720c */ /* 0x040fe400007a4270 */
[----:B------:R-:W-:Y:S01]  /*4580*/  ISETP.GT.AND P0, PT, R0, 0x8, P0 ;  /* 0x000000080000780c */ /* 0x000fe20000704270 */
[----:B-1----:R-:W-:Y:S02]  /*4590*/  @P4 IMAD.MOV.U32 R2, RZ, RZ, R4 ;  /* 0x000000ffff024224 */ /* 0x002fe400078e0004 */
[----:B------:R-:W-:-:S05]  /*45a0*/  @P4 IMAD.MOV.U32 R3, RZ, RZ, R5 ;  /* 0x000000ffff034224 */ /* 0x000fca00078e0005 */
[----:B------:R1:W-:Y:S01]  /*45b0*/  @P4 STG.E.U16 desc[UR36][R2.64+0x62], R49 ;  /* 0x0000623102004986 */ /* 0x0003e2000c101524 */
[C---:B------:R-:W-:Y:S02]  /*45c0*/  ISETP.GT.AND P4, PT, R0.reuse, RZ, P1 ;  /* 0x000000ff0000720c */ /* 0x040fe40000f84270 */
[----:B------:R-:W-:Y:S01]  /*45d0*/  ISETP.GT.AND P1, PT, R0, 0x8, P1 ;  /* 0x000000080000780c */ /* 0x000fe20000f24270 */
[----:B-1----:R-:W-:Y:S02]  /*45e0*/  @P3 IMAD.MOV.U32 R2, RZ, RZ, R6 ;  /* 0x000000ffff023224 */ /* 0x002fe400078e0006 */
[----:B------:R-:W-:-:S05]  /*45f0*/  @P3 IMAD.MOV.U32 R3, RZ, RZ, R7 ;  /* 0x000000ffff033224 */ /* 0x000fca00078e0007 */
[----:B------:R1:W-:Y:S02]  /*4600*/  @P3 STG.E.U16 desc[UR36][R2.64+0x60], R50 ;  /* 0x0000603202003986 */ /* 0x0003e4000c101524 */
[----:B-1----:R-:W-:Y:S02]  /*4610*/  @P2 IMAD.MOV.U32 R2, RZ, RZ, R6 ;  /* 0x000000ffff022224 */ /* 0x002fe400078e0006 */
[----:B------:R-:W-:-:S05]  /*4620*/  @P2 IMAD.MOV.U32 R3, RZ, RZ, R7 ;  /* 0x000000ffff032224 */ /* 0x000fca00078e0007 */
[----:B------:R1:W-:Y:S02]  /*4630*/  @P2 STG.E.U16 desc[UR36][R2.64+0x62], R51 ;  /* 0x0000623302002986 */ /* 0x0003e4000c101524 */
[----:B-1----:R-:W-:Y:S02]  /*4640*/  @P4 IMAD.MOV.U32 R2, RZ, RZ, R4 ;  /* 0x000000ffff024224 */ /* 0x002fe400078e0004 */
[----:B------:R-:W-:-:S05]  /*4650*/  @P4 IMAD.MOV.U32 R3, RZ, RZ, R5 ;  /* 0x000000ffff034224 */ /* 0x000fca00078e0005 */
[----:B------:R1:W-:Y:S04]  /*4660*/  @P4 STG.E.U16 desc[UR36][R2.64+0x70], R52 ;  /* 0x0000703402004986 */ /* 0x0003e8000c101524 */
[----:B------:R2:W-:Y:S01]  /*4670*/  @P5 STG.E.U16 desc[UR36][R4.64+0x72], R53 ;  /* 0x0000723504005986 */ /* 0x0005e2000c101524 */
[----:B-1----:R-:W-:Y:S02]  /*4680*/  @P1 IMAD.MOV.U32 R2, RZ, RZ, R6 ;  /* 0x000000ffff021224 */ /* 0x002fe400078e0006 */
[----:B------:R-:W-:-:S05]  /*4690*/  @P1 IMAD.MOV.U32 R3, RZ, RZ, R7 ;  /* 0x000000ffff031224 */ /* 0x000fca00078e0007 */
[----:B------:R2:W-:Y:S04]  /*46a0*/  @P1 STG.E.U16 desc[UR36][R2.64+0x70], R54 ;  /* 0x0000703602001986 */ /* 0x0005e8000c101524 */
[----:B------:R2:W-:Y:S02]  /*46b0*/  @P0 STG.E.U16 desc[UR36][R6.64+0x72], R55 ;  /* 0x0000723706000986 */ /* 0x0005e4000c101524 */
.L_x_99:
[----:B------:R-:W-:Y:S05]  /*46c0*/  BSYNC B0 ;  /* 0x0000000000007941 */ /* 0x000fea0003800000 */
.L_x_37:
[----:B0-2---:R-:W2:Y:S01]  /*46d0*/  LDL.64 R2, [R1] ;  /* 0x0000000001027983 */ /* 0x005ea20000100a00 */
[----:B------:R-:W-:Y:S01]  /*46e0*/  ULDC.64 UR4, c[0x0][0x650] ;  /* 0x0001940000047ab9 */ /* 0x000fe20000000a00 */
[----:B------:R0:W-:Y:S01]  /*46f0*/  SYNCS.ARRIVE.TRANS64.A1T0 RZ, [R66+UR47], RZ ;  /* 0x000000ff42ff79a7 */ /* 0x0001e2000810002f */
[----:B------:R-:W-:Y:S01]  /*4700*/  PRMT R0, RZ, 0x7610, R0 ;  /* 0x00007610ff007816 */ /* 0x000fe20000000000 */
[----:B-----5:R-:W-:Y:S02]  /*4710*/  IMAD.MOV.U32 R19, RZ, RZ, -0x1 ;  /* 0xffffffffff137424 */ /* 0x020fe400078e00ff */
[----:B------:R-:W-:Y:S01]  /*4720*/  IMAD.MOV.U32 R22, RZ, RZ, -0x1 ;  /* 0xffffffffff167424 */ /* 0x000fe200078e00ff */
[----:B--2---:R-:W-:-:S04]  /*4730*/  LEA R18, P0, R2, R18, 0x1 ;  /* 0x0000001202127211 */ /* 0x004fc800078008ff */
[----:B------:R-:W-:Y:S01]  /*4740*/  LEA.HI.X R17, R2, R17, R23, 0x1, P0 ;  /* 0x0000001102117211 */ /* 0x000fe200000f0c17 */
[----:B------:R-:W-:Y:S01]  /*4750*/  IMAD.MOV.U32 R2, RZ, RZ, -0x1 ;  /* 0xffffffffff027424 */ /* 0x000fe200078e00ff */
[----:B------:R-:W-:-:S04]  /*4760*/  ISETP.GE.U32.AND P0, PT, R18, UR4, PT ;  /* 0x0000000412007c0c */ /* 0x000fc8000bf06070 */
[----:B------:R-:W-:-:S13]  /*4770*/  ISETP.GE.U32.AND.EX P0, PT, R17, UR5, PT, P0 ;  /* 0x0000000511007c0c */ /* 0x000fda000bf06100 */
[----:B0-----:R-:W-:Y:S05]  /*4780*/  @P0 BRA `(.L_x_100) ;  /* 0x0000000400700947 */ /* 0x001fea0003800000 */
[----:B-1----:R-:W0:Y:S01]  /*4790*/  S2R R10, SR_CTAID.X ;  /* 0x00000000000a7919 */ /* 0x002e220000002500 */
[----:B---34-:R-:W1:Y:S01]  /*47a0*/  LDC.64 R8, c[0x0][0x628] ;  /* 0x00018a00ff087b82 */ /* 0x018e620000000a00 */
[----:B------:R-:W-:Y:S01]  /*47b0*/  ULDC UR4, c[0x0][0x150] ;  /* 0x0000540000047ab9 */ /* 0x000fe20000000800 */
[----:B------:R-:W-:Y:S01]  /*47c0*/  IMAD.MOV.U32 R6, RZ, RZ, R18 ;  /* 0x000000ffff067224 */ /* 0x000fe200078e0012 */
[----:B------:R-:W2:Y:S01]  /*47d0*/  S2R R20, SR_CTAID.Y ;  /* 0x0000000000147919 */ /* 0x000ea20000002600 */
[----:B------:R-:W-:-:S04]  /*47e0*/  IMAD.MOV.U32 R7, RZ, RZ, R17 ;  /* 0x000000ffff077224 */ /* 0x000fc800078e0011 */
[----:B------:R-:W3:Y:S08]  /*47f0*/  LDC R15, c[0x0][0x144] ;  /* 0x00005100ff0f7b82 */ /* 0x000ef00000000800 */
[----:B------:R-:W4:Y:S08]  /*4800*/  LDC R0, c[0x0][0x630] ;  /* 0x00018c00ff007b82 */ /* 0x000f300000000800 */
[----:B------:R-:W2:Y:S01]  /*4810*/  LDC.64 R12, c[0x0][0x620] ;  /* 0x00018800ff0c7b82 */ /* 0x000ea20000000a00 */
[----:B-1----:R-:W-:-:S04]  /*4820*/  ISETP.NE.U32.AND P0, PT, R8, RZ, PT ;  /* 0x000000ff0800720c */ /* 0x002fc80003f05070 */
[----:B------:R-:W-:Y:S02]  /*4830*/  ISETP.NE.AND.EX P0, PT, R9, RZ, PT, P0 ;  /* 0x000000ff0900720c */ /* 0x000fe40003f05300 */
[----:B0-----:R-:W-:-:S05]  /*4840*/  I2FP.F32.U32 R2, R10 ;  /* 0x0000000a00027245 */ /* 0x001fca0000201000 */
[----:B------:R-:W-:-:S04]  /*4850*/  FMUL R2, R2, UR4 ;  /* 0x0000000402027c20 */ /* 0x000fc80008400000 */
[----:B------:R0:W1:Y:S02]  /*4860*/  F2I.U32.TRUNC.NTZ R14, R2 ;  /* 0x00000002000e7305 */ /* 0x000064000020f000 */
[----:B---34-:R-:W-:Y:S05]  /*4870*/  @!P0 BRA `(.L_x_101) ;  /* 0x0000000000288947 */ /* 0x018fea0003800000 */
[----:B------:R-:W3:Y:S02]  /*4880*/  LDC R3, c[0x0][0x634] ;  /* 0x00018d00ff037b82 */ /* 0x000ee40000000800 */
[----:B---3--:R-:W-:-:S05]  /*4890*/  IADD3 R7, P0, R18, R3, RZ ;  /* 0x0000000312077210 */ /* 0x008fca0007f1e0ff */
[----:B------:R-:W-:-:S04]  /*48a0*/  IMAD.X R11, RZ, RZ, R17, P0 ;  /* 0x000000ffff0b7224 */ /* 0x000fc800000e0611 */
[----:B0-----:R-:W-:-:S04]  /*48b0*/  IMAD.WIDE.U32 R2, R11, R8, RZ ;  /* 0x000000080b027225 */ /* 0x001fc800078e00ff */
[----:B------:R-:W-:-:S04]  /*48c0*/  IMAD.WIDE.U32 R4, P0, R7, R9, R2 ;  /* 0x0000000907047225 */ /* 0x000fc80007800002 */
[----:B------:R-:W-:-:S04]  /*48d0*/  IMAD.WIDE.U32 R2, R7, R8, RZ ;  /* 0x0000000807027225 */ /* 0x000fc800078e00ff */
[----:B------:R-:W-:Y:S01]  /*48e0*/  IMAD.X R7, RZ, RZ, RZ, P0 ;  /* 0x000000ffff077224 */ /* 0x000fe200000e06ff */
[----:B------:R-:W-:Y:S01]  /*48f0*/  IADD3 RZ, P0, R3, R4, RZ ;  /* 0x0000000403ff7210 */ /* 0x000fe20007f1e0ff */
[----:B------:R-:W-:-:S04]  /*4900*/  IMAD.MOV.U32 R6, RZ, RZ, R5 ;  /* 0x000000ffff067224 */ /* 0x000fc800078e0005 */
[----:B------:R-:W-:-:S08]  /*4910*/  IMAD.WIDE.U32.X R6, R11, R9, R6, P0 ;  /* 0x000000090b067225 */ /* 0x000fd000000e0406 */
.L_x_101:
[----:B------:R-:W3:Y:S01]  /*4920*/  LDC.64 R26, c[0x0][0x640] ;  /* 0x00019000ff1a7b82 */ /* 0x000ee20000000a00 */
[-C--:B------:R-:W-:Y:S01]  /*4930*/  SHF.R.U64 R11, R6, R0.reuse, R7 ;  /* 0x00000000060b7219 */ /* 0x080fe20000001207 */
[----:B------:R-:W-:Y:S01]  /*4940*/  IMAD.MOV.U32 R19, RZ, RZ, R17 ;  /* 0x000000ffff137224 */ /* 0x000fe200078e0011 */
[----:B------:R-:W-:Y:S01]  /*4950*/  SHF.R.U32.HI R0, RZ, R0, R7 ;  /* 0x00000000ff007219 */ /* 0x000fe20000011607 */
[----:B-1----:R-:W-:Y:S01]  /*4960*/  IMAD.MOV R14, RZ, RZ, -R14 ;  /* 0x000000ffff0e7224 */ /* 0x002fe200078e0a0e */
[----:B------:R-:W-:Y:S01]  /*4970*/  IADD3 R5, P0, RZ, -R11, RZ ;  /* 0x8000000bff057210 */ /* 0x000fe20007f1e0ff */
[----:B------:R-:W-:Y:S01]  /*4980*/  ULDC UR4, c[0x0][0x154] ;  /* 0x0000550000047ab9 */ /* 0x000fe20000000800 */
[----:B------:R-:W-:Y:S01]  /*4990*/  IMAD.MOV.U32 R7, RZ, RZ, 0x1 ;  /* 0x00000001ff077424 */ /* 0x000fe200078e00ff */
[----:B------:R-:W1:Y:S01]  /*49a0*/  LDC R4, c[0x0][0x618] ;  /* 0x00018600ff047b82 */ /* 0x000e620000000800 */
[----:B------:R-:W-:Y:S02]  /*49b0*/  IMAD R22, R15, R14, R10 ;  /* 0x0000000e0f167224 */ /* 0x000fe400078e020a */
[----:B------:R-:W-:-:S04]  /*49c0*/  IMAD.X R3, RZ, RZ, ~R0, P0 ;  /* 0x000000ffff037224 */ /* 0x000fc800000e0e00 */
[-C--:B--2---:R-:W-:Y:S01]  /*49d0*/  IMAD R0, R3, R12.reuse, RZ ;  /* 0x0000000c03007224 */ /* 0x084fe200078e02ff */
[----:B------:R-:W2:Y:S01]  /*49e0*/  LDC R6, c[0x0][0x608] ;  /* 0x00018200ff067b82 */ /* 0x000ea20000000800 */
[----:B0-----:R-:W-:-:S04]  /*49f0*/  IMAD.WIDE.U32 R2, R5, R12, R18 ;  /* 0x0000000c05027225 */ /* 0x001fc800078e0012 */
[----:B------:R-:W-:Y:S01]  /*4a00*/  IMAD R5, R5, R13, R0 ;  /* 0x0000000d05057224 */ /* 0x000fe200078e0200 */
[----:B------:R-:W-:Y:S02]  /*4a10*/  I2FP.F32.U32 R0, R20 ;  /* 0x0000001400007245 */ /* 0x000fe40000201000 */
[----:B------:R-:W0:Y:S01]  /*4a20*/  LDC R24, c[0x0][0x658] ;  /* 0x00019600ff187b82 */ /* 0x000e220000000800 */
[----:B------:R-:W-:Y:S01]  /*4a30*/  IMAD.IADD R3, R3, 0x1, R5 ;  /* 0x0000000103037824 */ /* 0x000fe200078e0205 */
[----:B---3--:R-:W-:Y:S01]  /*4a40*/  ISETP.NE.U32.AND P0, PT, R26, RZ, PT ;  /* 0x000000ff1a00720c */ /* 0x008fe20003f05070 */
[----:B------:R-:W-:Y:S01]  /*4a50*/  FMUL R0, R0, UR4 ;  /* 0x0000000400007c20 */ /* 0x000fe20008400000 */
[----:B------:R-:W-:Y:S02]  /*4a60*/  IMAD.MOV.U32 R5, RZ, RZ, -0x1 ;  /* 0xffffffffff057424 */ /* 0x000fe400078e00ff */
[----:B------:R-:W-:Y:S01]  /*4a70*/  ISETP.NE.AND.EX P0, PT, R27, RZ, PT, P0 ;  /* 0x000000ff1b00720c */ /* 0x000fe20003f05300 */
[----:B------:R3:W4:Y:S01]  /*4a80*/  F2I.U32.TRUNC.NTZ R12, R0 ;  /* 0x00000000000c7305 */ /* 0x000722000020f000 */
[----:B------:R-:W3:Y:S01]  /*4a90*/  LDC R15, c[0x0][0x148] ;  /* 0x00005200ff0f7b82 */ /* 0x000ee20000000800 */
[----:B-1----:R-:W-:-:S02]  /*4aa0*/  SHF.R.U64 R10, R2, R4, R3 ;  /* 0x00000004020a7219 */ /* 0x002fc40000001203 */
[----:B------:R-:W-:-:S05]  /*4ab0*/  SHF.R.U32.HI R3, RZ, R4, R3 ;  /* 0x00000004ff037219 */ /* 0x000fca0000011603 */
[----:B------:R-:W1:Y:S01]  /*4ac0*/  LDC R14, c[0x0][0x600] ;  /* 0x00018000ff0e7b82 */ /* 0x000e620000000800 */
[-CC-:B--2---:R-:W-:Y:S02]  /*4ad0*/  SHF.R.U64 R8, R10, R6.reuse, R3.reuse ;  /* 0x000000060a087219 */ /* 0x184fe40000001203 */
[----:B------:R-:W-:-:S05]  /*4ae0*/  SHF.R.U32.HI R3, RZ, R6, R3 ;  /* 0x00000006ff037219 */ /* 0x000fca0000011603 */
[----:B------:R-:W2:Y:S01]  /*4af0*/  LDC R21, c[0x0][0x648] ;  /* 0x00019200ff157b82 */ /* 0x000ea20000000800 */
[-CC-:B0-----:R-:W-:Y:S02]  /*4b00*/  SHF.R.U64 R13, R8, R24.reuse, R3.reuse ;  /* 0x00000018080d7219 */ /* 0x181fe40000001203 */
[-C--:B------:R-:W-:Y:S02]  /*4b10*/  SHF.L.U32 R5, R5, R24.reuse, RZ ;  /* 0x0000001805057219 */ /* 0x080fe400000006ff */
[-C--:B------:R-:W-:Y:S01]  /*4b20*/  SHF.R.U32.HI R3, RZ, R24.reuse, R3 ;  /* 0x00000018ff037219 */ /* 0x080fe20000011603 */
[----:B------:R-:W-:Y:S01]  /*4b30*/  IMAD.MOV.U32 R2, RZ, RZ, R13 ;  /* 0x000000ffff027224 */ /* 0x000fe200078e000d */
[----:B------:R-:W-:Y:S01]  /*4b40*/  SHF.L.U32 R24, R7, R24, RZ ;  /* 0x0000001807187219 */ /* 0x000fe200000006ff */
[----:B------:R-:W0:Y:S01]  /*4b50*/  LDC R25, c[0x0][0x638] ;  /* 0x00018e00ff197b82 */ /* 0x000e220000000800 */
[----:B------:R-:W-:-:S07]  /*4b60*/  LOP3.LUT R19, RZ, R5, RZ, 0x33, !PT ;  /* 0x00000005ff137212 */ /* 0x000fce00078e33ff */
[----:B------:R-:W0:Y:S01]  /*4b70*/  LDC R28, c[0x0][0x610] ;  /* 0x00018400ff1c7b82 */ /* 0x000e220000000800 */
[----:B----4-:R-:W-:Y:S05]  /*4b80*/  @!P0 BRA `(.L_x_102) ;  /* 0x0000000000288947 */ /* 0x010fea0003800000 */
[----:B---3--:R-:W3:Y:S02]  /*4b90*/  LDC R0, c[0x0][0x64c] ;  /* 0x00019300ff007b82 */ /* 0x008ee40000000800 */
[----:B---3--:R-:W-:-:S05]  /*4ba0*/  IADD3 R7, P0, R13, R0, RZ ;  /* 0x000000000d077210 */ /* 0x008fca0007f1e0ff */
        /* <DEDUP_REMOVED lines=8> */
.L_x_102:
[----:B------:R-:W4:Y:S01]  /*4c30*/  LDC R4, c[0x0][0x65c] ;  /* 0x00019700ff047b82 */ /* 0x000f220000000800 */
[----:B--23--:R-:W-:Y:S01]  /*4c40*/  SHF.R.U64 R0, R2, R21, R3 ;  /* 0x0000001502007219 */ /* 0x00cfe20000001203 */
[----:B-1----:R-:W-:Y:S01]  /*4c50*/  VIADD R3, R14, 0xffffffff ;  /* 0xffffffff0e037836 */ /* 0x002fe20000000000 */
[----:B------:R-:W-:Y:S01]  /*4c60*/  LOP3.LUT R19, R8, R19, RZ, 0xc0, !PT ;  /* 0x0000001308137212 */ /* 0x000fe200078ec0ff */
[----:B------:R-:W-:Y:S02]  /*4c70*/  IMAD.MOV R12, RZ, RZ, -R12 ;  /* 0x000000ffff0c7224 */ /* 0x000fe400078e0a0c */
[----:B------:R-:W-:Y:S01]  /*4c80*/  IMAD.MOV R2, RZ, RZ, -R0 ;  /* 0x000000ffff027224 */ /* 0x000fe200078e0a00 */
[----:B------:R-:W-:Y:S01]  /*4c90*/  LOP3.LUT R3, R10, R3, RZ, 0xc0, !PT ;  /* 0x000000030a037212 */ /* 0x000fe200078ec0ff */
[----:B------:R-:W-:Y:S02]  /*4ca0*/  IMAD R19, R24, R0, R19 ;  /* 0x0000000018137224 */ /* 0x000fe400078e0213 */
[----:B0-----:R-:W-:-:S04]  /*4cb0*/  IMAD R0, R2, R25, R13 ;  /* 0x0000001902007224 */ /* 0x001fc800078e020d */
[----:B------:R-:W-:Y:S01]  /*4cc0*/  IMAD R2, R0, R14, R3 ;  /* 0x0000000e00027224 */ /* 0x000fe200078e0203 */
[----:B----4-:R-:W-:Y:S01]  /*4cd0*/  ISETP.NE.AND P0, PT, R4, 0x1, PT ;  /* 0x000000010400780c */ /* 0x010fe20003f05270 */
[----:B------:R-:W-:-:S05]  /*4ce0*/  IMAD.MOV.U32 R4, RZ, RZ, 0x1 ;  /* 0x00000001ff047424 */ /* 0x000fca00078e00ff */
[----:B------:R-:W-:-:S07]  /*4cf0*/  PRMT R0, R4, 0x7610, R0 ;  /* 0x0000761004007816 */ /* 0x000fce0000000000 */
[----:B------:R-:W-:-:S04]  /*4d00*/  @P0 IMAD R22, R15, R12, R20 ;  /* 0x0000000c0f160224 */ /* 0x000fc800078e0214 */
[----:B------:R-:W-:-:S05]  /*4d10*/  IMAD R19, R19, R28, R22 ;  /* 0x0000001c13137224 */ /* 0x000fca00078e0216 */
[----:B------:R-:W-:Y:S02]  /*4d20*/  SEL R22, R2, R19, !P0 ;  /* 0x0000001302167207 */ /* 0x000fe40004000000 */
[----:B------:R-:W-:Y:S01]  /*4d30*/  SEL R19, R19, R2, !P0 ;  /* 0x0000000213137207 */ /* 0x000fe20004000000 */
[----:B------:R-:W-:-:S07]  /*4d40*/  IMAD.MOV.U32 R2, RZ, RZ, R11 ;  /* 0x000000ffff027224 */ /* 0x000fce00078e000b */
.L_x_100:
[----:B------:R-:W-:Y:S02]  /*4d50*/  LOP3.LUT P0, RZ, R0, 0xff, RZ, 0xc0, !PT ;  /* 0x000000ff00ff7812 */ /* 0x000fe4000780c0ff */
[----:B------:R-:W-:-:S11]  /*4d60*/  LOP3.LUT R73, R73, 0x1, RZ, 0x3c, !PT ;  /* 0x0000000149497812 */ /* 0x000fd600078e3cff */
[----:B------:R-:W-:Y:S05]  /*4d70*/  @P0 BRA `(.L_x_103) ;  /* 0xffffffcc00300947 */ /* 0x000fea000383ffff */
[----:B------:R-:W-:Y:S05]  /*4d80*/  EXIT ;  /* 0x000000000000794d */ /* 0x000fea0003800000 */
.L_x_18:
[----:B------:R-:W-:-:S08]  /*4d90*/  ISETP.NE.AND P0, PT, R5, RZ, PT ;  /* 0x000000ff0500720c */ /* 0x000fd00003f05270 */
[----:B0-----:R-:W0:-:S00]  /*4da0*/  USETMAXREG.DEALLOC.CTAPOOL 0x28 ;  /* 0x00000028000079c8 */ /* 0x001e0000080e0500 */
[----:B------:R-:W-:Y:S05]  /*4db0*/  @P0 EXIT ;  /* 0x000000000000094d */ /* 0x000fea0003800000 */
[----:B0-----:R-:W-:Y:S01]  /*4dc0*/  LOP3.LUT P0, RZ, R8, 0xff, RZ, 0xc0, !PT ;  /* 0x000000ff08ff7812 */ /* 0x001fe2000780c0ff */
[----:B------:R-:W-:Y:S02]  /*4dd0*/  IMAD.MOV.U32 R0, RZ, RZ, 0x1 ;  /* 0x00000001ff007424 */ /* 0x000fe400078e00ff */
[----:B------:R-:W-:-:S10]  /*4de0*/  IMAD.MOV.U32 R6, RZ, RZ, RZ ;  /* 0x000000ffff067224 */ /* 0x000fd400078e00ff */
[----:B------:R-:W-:Y:S05]  /*4df0*/  @!P0 BRA `(.L_x_104) ;  /* 0x0000000c003c8947 */ /* 0x000fea0003800000 */
[----:B------:R-:W0:Y:S01]  /*4e00*/  S2R R8, SR_CgaCtaId ;  /* 0x0000000000087919 */ /* 0x000e220000008800 */
[----:B------:R-:W-:Y:S01]  /*4e10*/  LOP3.LUT P0, RZ, R4, 0x1f, RZ, 0xc0, !PT ;  /* 0x0000001f04ff7812 */ /* 0x000fe2000780c0ff */
[----:B------:R-:W-:Y:S01]  /*4e20*/  ULDC UR5, c[0x0][0x658] ;  /* 0x0001960000057ab9 */ /* 0x000fe20000000800 */
[----:B------:R-:W-:Y:S01]  /*4e30*/  UMOV UR6, 0xffffffff ;  /* 0xffffffff00067882 */ /* 0x000fe20000000000 */
[----:B------:R-:W-:Y:S01]  /*4e40*/  BSSY B0, `(.L_x_104) ;  /* 0x00000ca000007945 */ /* 0x000fe20003800000 */
[----:B------:R-:W-:Y:S01]  /*4e50*/  USHF.L.U32 UR6, UR6, UR5, URZ ;  /* 0x0000000506067299 */ /* 0x000fe2000800063f */
[C---:B------:R-:W-:Y:S01]  /*4e60*/  ISETP.NE.AND P2, PT, R3.reuse, RZ, PT ;  /* 0x000000ff0300720c */ /* 0x040fe20003f45270 */
[----:B------:R-:W-:Y:S01]  /*4e70*/  IMAD.MOV.U32 R9, RZ, RZ, 0x1 ;  /* 0x00000001ff097424 */ /* 0x000fe200078e00ff */
[----:B------:R-:W-:Y:S01]  /*4e80*/  ISETP.NE.OR P0, PT, R3, RZ, !P0 ;  /* 0x000000ff0300720c */ /* 0x000fe20004705670 */
[----:B------:R-:W-:Y:S01]  /*4e90*/  IMAD.MOV.U32 R0, RZ, RZ, 0x1 ;  /* 0x00000001ff007424 */ /* 0x000fe200078e00ff */
[----:B------:R-:W-:Y:S01]  /*4ea0*/  LOP3.LUT R7, R16, 0x2, RZ, 0xfc, !PT ;  /* 0x0000000210077812 */ /* 0x000fe200078efcff */
[----:B------:R-:W-:Y:S01]  /*4eb0*/  IMAD.MOV.U32 R6, RZ, RZ, RZ ;  /* 0x000000ffff067224 */ /* 0x000fe200078e00ff */
[----:B------:R-:W-:Y:S01]  /*4ec0*/  ULDC UR4, c[0x0][0x600] ;  /* 0x0001800000047ab9 */ /* 0x000fe20000000800 */
[----:B------:R-:W-:Y:S01]  /*4ed0*/  UMOV UR7, 0x1 ;  /* 0x0000000100077882 */ /* 0x000fe20000000000 */
[----:B------:R-:W-:-:S02]  /*4ee0*/  UIADD3 UR19, UR40, 0x1, URZ ;  /* 0x0000000128137890 */ /* 0x000fc4000fffe03f */
[----:B------:R-:W-:Y:S02]  /*4ef0*/  UIADD3 UR15, UR4, -0x1, URZ ;  /* 0xffffffff040f7890 */ /* 0x000fe4000fffe03f */
[----:B------:R-:W-:Y:S02]  /*4f00*/  USHF.L.U32 UR17, UR7, UR5, URZ ;  /* 0x0000000507117299 */ /* 0x000fe4000800063f */
[----:B------:R-:W-:Y:S01]  /*4f10*/  ULOP3.LUT UR16, URZ, UR6, URZ, 0x33, !UPT ;  /* 0x000000063f107292 */ /* 0x000fe2000f8e333f */
[----:B------:R-:W-:Y:S01]  /*4f20*/  ULDC.64 UR20, c[0x0][0x198] ;  /* 0x0000660000147ab9 */ /* 0x000fe20000000a00 */
[C---:B0-----:R-:W-:Y:S02]  /*4f30*/  IMAD.SHL.U32 R10, R8.reuse, 0x20, RZ ;  /* 0x00000020080a7824 */ /* 0x041fe400078e00ff */
[----:B------:R-:W-:-:S03]  /*4f40*/  IMAD.SHL.U32 R8, R8, 0x400, RZ ;  /* 0x0000040008087824 */ /* 0x000fc600078e00ff */
[----:B------:R-:W-:Y:S02]  /*4f50*/  LOP3.LUT R10, R10, 0x20, RZ, 0xc0, !PT ;  /* 0x000000200a0a7812 */ /* 0x000fe400078ec0ff */
[----:B------:R-:W-:-:S07]  /*4f60*/  LOP3.LUT R8, R8, 0x400, RZ, 0xc0, !PT ;  /* 0x0000040008087812 */ /* 0x000fce00078ec0ff */
.L_x_116:
[----:B------:R-:W-:-:S03]  /*4f70*/  UMOV UR4, 0xffffffff ;  /* 0xffffffff00047882 */ /* 0x000fc60000000000 */
[----:B------:R-:W-:Y:S05]  /*4f80*/  BRA.DIV UR4, `(.L_x_105) ;  /* 0x0000001e044c7947 */ /* 0x000fea000b800000 */
[----:B------:R-:W-:-:S13]  /*4f90*/  ELECT P6, URZ, PT ;  /* 0x00000000003f782f */ /* 0x000fda00038c0000 */
.L_x_153:
[----:B------:R-:W0:Y:S01]  /*4fa0*/  LDC R3, c[0x0][0x28c] ;  /* 0x0000a300ff037b82 */ /* 0x000e220000000800 */
[----:B------:R-:W-:Y:S01]  /*4fb0*/  BSSY B1, `(.L_x_106) ;  /* 0x0000039000017945 */ /* 0x000fe20003800000 */
[----:B0-----:R-:W-:-:S13]  /*4fc0*/  ISETP.LT.OR P6, PT, R3, 0x1, !P6 ;  /* 0x000000010300780c */ /* 0x001fda00077c1670 */
[----:B------:R-:W-:Y:S05]  /*4fd0*/  @P6 BRA `(.L_x_107) ;  /* 0x0000000000d86947 */ /* 0x000fea0003800000 */
[----:B------:R-:W-:Y:S02]  /*4fe0*/  IMAD R22, R22, 0x40, R10 ;  /* 0x0000004016167824 */ /* 0x000fe400078e020a */
[----:B------:R-:W-:Y:S02]  /*4ff0*/  IMAD.SHL.U32 R19, R19, 0x40, RZ ;  /* 0x0000004013137824 */ /* 0x000fe400078e00ff */
[----:B------:R-:W-:Y:S02]  /*5000*/  IMAD.MOV.U32 R14, RZ, RZ, RZ ;  /* 0x000000ffff0e7224 */ /* 0x000fe400078e00ff */
[----:B------:R-:W-:Y:S02]  /*5010*/  IMAD.U32 R15, RZ, RZ, UR19 ;  /* 0x00000013ff0f7e24 */ /* 0x000fe4000f8e00ff */
[----:B------:R-:W-:Y:S02]  /*5020*/  IMAD.MOV.U32 R3, RZ, RZ, R0 ;  /* 0x000000ffff037224 */ /* 0x000fe400078e0000 */
[----:B------:R-:W-:-:S07]  /*5030*/  IMAD.MOV.U32 R5, RZ, RZ, R6 ;  /* 0x000000ffff057224 */ /* 0x000fce00078e0006 */
.L_x_111:
[----:B------:R-:W0:Y:S01]  /*5040*/  S2R R11, SR_CgaCtaId ;  /* 0x00000000000b7919 */ /* 0x000e220000008800 */
[----:B------:R-:W-:-:S04]  /*5050*/  MOV R4, 0x400 ;  /* 0x0000040000047802 */ /* 0x000fc80000000f00 */
[----:B0-----:R-:W-:Y:S02]  /*5060*/  LEA R12, R11, R4, 0x18 ;  /* 0x000000040b0c7211 */ /* 0x001fe400078ec0ff */
[----:B------:R-:W-:Y:S01]  /*5070*/  SHF.L.U32 R4, R3, 0x1f, RZ ;  /* 0x0000001f03047819 */ /* 0x000fe200000006ff */
[----:B------:R-:W0:Y:S02]  /*5080*/  @!P2 LDC R11, c[0x0][0x500] ;  /* 0x00014000ff0bab82 */ /* 0x000e240000000800 */
[----:B------:R-:W-:-:S04]  /*5090*/  IMAD R13, R5, 0x8, R12 ;  /* 0x00000008050d7824 */ /* 0x000fc800078e020c */
[----:B------:R-:W1:Y:S02]  /*50a0*/  SYNCS.PHASECHK.TRANS64.TRYWAIT P1, [R13+URZ+0xe0], R4 ;  /* 0x0000e0040d0075a7 */ /* 0x000e64000802017f */
[----:B-1----:R-:W-:Y:S05]  /*50b0*/  @!P1 BRA `(.L_x_108) ;  /* 0x0000001c00209947 */ /* 0x002fea0003800000 */
.L_x_154:
[----:B-1----:R-:W-:Y:S01]  /*50c0*/  PRMT R4, R7, 0x9910, RZ ;  /* 0x0000991007047816 */ /* 0x002fe200000000ff */
[----:B0-----:R0:W-:Y:S03]  /*50d0*/  @!P2 SYNCS.ARRIVE.TRANS64 RZ, [R13+URZ], R11 ;  /* 0x0000000b0dffa9a7 */ /* 0x0011e6000800003f */
[----:B------:R-:W-:-:S13]  /*50e0*/  ISETP.NE.AND P1, PT, R4, 0x2, PT ;  /* 0x000000020400780c */ /* 0x000fda0003f25270 */
[----:B0-----:R-:W-:Y:S05]  /*50f0*/  @P1 BRA `(.L_x_109) ;  /* 0x0000000000041947 */ /* 0x001fea0003800000 */
[----:B------:R-:W-:Y:S01]  /*5100*/  BPT.TRAP 0x1 ;  /* 0x000000040000795c */ /* 0x000fe20000300000 */
.L_x_109:
[----:B------:R-:W-:Y:S05]  /*5110*/  @P0 BRA `(.L_x_110) ;  /* 0x0000000000040947 */ /* 0x000fea0003800000 */
[----:B------:R-:W-:Y:S01]  /*5120*/  BPT.TRAP 0x1 ;  /* 0x000000040000795c */ /* 0x000fe20000300000 */
.L_x_110:
[----:B------:R-:W-:Y:S01]  /*5130*/  IMAD R4, R5, 0x800, R8 ;  /* 0x0000080005047824 */ /* 0x000fe200078e0208 */
[----:B------:R-:W-:Y:S01]  /*5140*/  R2UR UR9, R13 ;  /* 0x000000000d0972ca */ /* 0x000fe200000e0000 */
[--C-:B------:R-:W-:Y:S01]  /*5150*/  IMAD R11, R5, 0x1000, R12.reuse ;  /* 0x00001000050b7824 */ /* 0x100fe200078e020c */
[----:B------:R-:W-:Y:S01]  /*5160*/  UIADD3 UR4, UP0, UR20, 0xf0, URZ ;  /* 0x000000f014047890 */ /* 0x000fe2000ff1e03f */
[----:B------:R-:W-:Y:S01]  /*5170*/  IMAD R4, R4, 0x2, R12 ;  /* 0x0000000204047824 */ /* 0x000fe200078e020c */
[----:B------:R-:W-:Y:S01]  /*5180*/  R2UR UR11, R19 ;  /* 0x00000000130b72ca */ /* 0x000fe200000e0000 */
[----:B------:R-:W-:Y:S01]  /*5190*/  VIADD R15, R15, 0xffffffff ;  /* 0xffffffff0f0f7836 */ /* 0x000fe20000000000 */
[----:B------:R-:W-:Y:S01]  /*51a0*/  R2UR UR5, R11 ;  /* 0x000000000b0572ca */ /* 0x000fe200000e0000 */
[----:B------:R-:W-:Y:S01]  /*51b0*/  UIADD3 UR22, UP1, UR20, 0x1f0, URZ ;  /* 0x000001f014167890 */ /* 0x000fe2000ff3e03f */
[----:B------:R-:W-:Y:S01]  /*51c0*/  R2UR UR8, R4 ;  /* 0x00000000040872ca */ /* 0x000fe200000e0000 */
[----:B------:R-:W-:Y:S01]  /*51d0*/  VIADD R5, R5, 0x1 ;  /* 0x0000000105057836 */ /* 0x000fe20000000000 */
[----:B------:R-:W-:Y:S01]  /*51e0*/  R2UR UR10, R14 ;  /* 0x000000000e0a72ca */ /* 0x000fe200000e0000 */
[----:B------:R-:W-:Y:S01]  /*51f0*/  UIADD3.X UR23, URZ, UR21, URZ, UP1, !UPT ;  /* 0x000000153f177290 */ /* 0x000fe20008ffe43f */
[----:B------:R-:W-:Y:S01]  /*5200*/  R2UR UR12, R2 ;  /* 0x00000000020c72ca */ /* 0x000fe200000e0000 */
[----:B------:R-:W-:Y:S01]  /*5210*/  UMOV UR6, 0x0 ;  /* 0x0000000000067882 */ /* 0x000fe20000000000 */
[----:B------:R-:W-:Y:S01]  /*5220*/  R2UR UR18, R22 ;  /* 0x00000000161272ca */ /* 0x000fe200000e0000 */
[----:B------:R-:W-:Y:S01]  /*5230*/  UMOV UR7, 0x10000000 ;  /* 0x1000000000077882 */ /* 0x000fe20000000000 */
[----:B------:R-:W-:Y:S01]  /*5240*/  ISETP.GT.AND P3, PT, R15, 0x1, PT ;  /* 0x000000010f00780c */ /* 0x000fe20003f64270 */
[----:B------:R-:W-:Y:S01]  /*5250*/  UMOV UR24, 0x30000 ;  /* 0x0003000000187882 */ /* 0x000fe20000000000 */
[C---:B------:R-:W-:Y:S01]  /*5260*/  ISETP.NE.AND P1, PT, R5.reuse, 0x1c, PT ;  /* 0x0000001c0500780c */ /* 0x040fe20003f25270 */
[----:B------:R-:W-:Y:S01]  /*5270*/  UIADD3 UR13, UR5, 0x300, URZ ;  /* 0x00000300050d7890 */ /* 0x000fe2000fffe03f */
[----:B------:R-:W-:Y:S01]  /*5280*/  VIADD R14, R14, 0x20 ;  /* 0x000000200e0e7836 */ /* 0x000fe20000000000 */
[----:B------:R-:W-:Y:S01]  /*5290*/  UIADD3.X UR5, URZ, UR21, URZ, UP0, !UPT ;  /* 0x000000153f057290 */ /* 0x000fe200087fe43f */
[----:B------:R-:W-:Y:S01]  /*52a0*/  SEL R4, RZ, 0x1, P1 ;  /* 0x00000001ff047807 */ /* 0x000fe20000800000 */
[----:B------:R-:W-:Y:S01]  /*52b0*/  UIADD3 UR14, UR8, 0x1c300, URZ ;  /* 0x0001c300080e7890 */ /* 0x000fe2000fffe03f */
[----:B------:R-:W-:-:S02]  /*52c0*/  SEL R5, R5, RZ, P1 ;  /* 0x000000ff05057207 */ /* 0x000fc40000800000 */
[----:B------:R-:W-:Y:S01]  /*52d0*/  UMOV UR8, UR13 ;  /* 0x0000000d00087c82 */ /* 0x000fe20008000000 */
[----:B------:R-:W-:-:S03]  /*52e0*/  LOP3.LUT R3, R3, R4, RZ, 0x3c, !PT ;  /* 0x0000000403037212 */ /* 0x000fc600078e3cff */
[----:B------:R0:W-:Y:S02]  /*52f0*/  UTMALDG.3D [UR8], [UR4], desc[UR6] ;  /* 0x00000608040075b4 */ /* 0x0001e40008011000 */
[----:B0-----:R-:W-:Y:S01]  /*5300*/  UMOV UR8, UR14 ;  /* 0x0000000e00087c82 */ /* 0x001fe20008000000 */
[----:B------:R-:W-:Y:S02]  /*5310*/  UMOV UR11, UR18 ;  /* 0x00000012000b7c82 */ /* 0x000fe40008000000 */
[----:B------:R0:W-:Y:S02]  /*5320*/  UTMALDG.3D.MULTICAST [UR8], [UR22], UR24, desc[UR6] ;  /* 0x00000608160073b4 */ /* 0x0001e40008011818 */
[----:B0-----:R-:W-:Y:S05]  /*5330*/  @P3 BRA `(.L_x_111) ;  /* 0xfffffffc00403947 */ /* 0x001fea000383ffff */
.L_x_107:
[----:B------:R-:W-:Y:S05]  /*5340*/  BSYNC B1 ;  /* 0x0000000000017941 */ /* 0x000fea0003800000 */
.L_x_106:
[----:B------:R-:W2:Y:S01]  /*5350*/  LDL.64 R12, [R1] ;  /* 0x00000000010c7983 */ /* 0x000ea20000100a00 */
[----:B------:R-:W-:Y:S01]  /*5360*/  LOP3.LUT P4, RZ, R9, 0xff, RZ, 0xc0, !PT ;  /* 0x000000ff09ff7812 */ /* 0x000fe2000788c0ff */
[----:B------:R-:W-:Y:S01]  /*5370*/  VIADD R9, R6, UR40 ;  /* 0x0000002806097c36 */ /* 0x000fe20008000000 */
[----:B------:R-:W-:Y:S01]  /*5380*/  ULDC.64 UR4, c[0x0][0x650] ;  /* 0x0001940000047ab9 */ /* 0x000fe20000000a00 */
[----:B------:R-:W-:Y:S01]  /*5390*/  IMAD.U32 R4, RZ, RZ, UR40 ;  /* 0x00000028ff047e24 */ /* 0x000fe2000f8e00ff */
[----:B------:R-:W-:Y:S01]  /*53a0*/  UISETP.GE.U32.AND UP0, UPT, UR40, 0x1c, UPT ;  /* 0x0000001c2800788c */ /* 0x000fe2000bf06070 */
[----:B------:R-:W-:Y:S01]  /*53b0*/  BSSY B1, `(.L_x_112) ;  /* 0x0000070000017945 */ /* 0x000fe20003800000 */
[----:B------:R-:W-:Y:S01]  /*53c0*/  ISETP.GT.U32.AND P1, PT, R9, 0x1b, PT ;  /* 0x0000001b0900780c */ /* 0x000fe20003f24070 */
[----:B------:R-:W-:Y:S02]  /*53d0*/  IMAD.MOV.U32 R19, RZ, RZ, -0x1 ;  /* 0xffffffffff137424 */ /* 0x000fe400078e00ff */
[----:B------:R-:W-:Y:S01]  /*53e0*/  IMAD.MOV.U32 R22, RZ, RZ, -0x1 ;  /* 0xffffffffff167424 */ /* 0x000fe200078e00ff */
[----:B------:R-:W-:-:S02]  /*53f0*/  ISETP.LT.U32.AND P1, PT, R4, 0x1c, P1 ;  /* 0x0000001c0400780c */ /* 0x000fc40000f21070 */
[----:B------:R-:W-:Y:S01]  /*5400*/  PLOP3.LUT P3, PT, PT, PT, UP0, 0x80, 0x0 ;  /* 0x000000000000781c */ /* 0x000fe20003f6f008 */
[----:B------:R-:W0:Y:S01]  /*5410*/  @P4 S2R R3, SR_CgaCtaId ;  /* 0x0000000000034919 */ /* 0x000e220000008800 */
[----:B------:R-:W-:Y:S02]  /*5420*/  @P4 MOV R2, 0x400 ;  /* 0x0000040000024802 */ /* 0x000fe40000000f00 */
[----:B------:R-:W-:-:S04]  /*5430*/  SEL R5, RZ, 0x1, !P1 ;  /* 0x00000001ff057807 */ /* 0x000fc80004800000 */
[----:B------:R-:W-:Y:S02]  /*5440*/  LOP3.LUT R0, R0, R5, RZ, 0x3c, !PT ;  /* 0x0000000500007212 */ /* 0x000fe400078e3cff */
[----:B0-----:R-:W-:-:S04]  /*5450*/  @P4 LEA R2, R3, R2, 0x18 ;  /* 0x0000000203024211 */ /* 0x001fc800078ec0ff */
[----:B------:R0:W-:Y:S02]  /*5460*/  @P4 SYNCS.ARRIVE.TRANS64.A1T0 RZ, [R2+URZ+0x1f8], RZ ;  /* 0x0001f8ff02ff49a7 */ /* 0x0001e4000810003f */
[----:B0-----:R-:W-:-:S05]  /*5470*/  SHF.R.U32.HI R2, RZ, 0x2, R9 ;  /* 0x00000002ff027819 */ /* 0x001fca0000011609 */
[----:B------:R-:W-:-:S04]  /*5480*/  IMAD.WIDE.U32 R2, R2, 0x24924925, RZ ;  /* 0x2492492502027825 */ /* 0x000fc800078e00ff */
[----:B------:R-:W-:Y:S01]  /*5490*/  IMAD R6, R3, -0x1c, R9 ;  /* 0xffffffe403067824 */ /* 0x000fe200078e0209 */
[--C-:B------:R-:W-:Y:S01]  /*54a0*/  @P3 LOP3.LUT R0, R0, 0x1, R3.reuse, 0x78, !PT ;  /* 0x0000000100003812 */ /* 0x100fe200078e7803 */
[----:B------:R-:W-:Y:S01]  /*54b0*/  IMAD.MOV.U32 R2, RZ, RZ, -0x1 ;  /* 0xffffffffff027424 */ /* 0x000fe200078e00ff */
[----:B------:R-:W-:Y:S02]  /*54c0*/  PRMT R3, RZ, 0x7610, R3 ;  /* 0x00007610ff037816 */ /* 0x000fe40000000003 */
[----:B------:R-:W-:Y:S02]  /*54d0*/  PRMT R9, RZ, 0x7610, R9 ;  /* 0x00007610ff097816 */ /* 0x000fe40000000009 */
[----:B--2---:R-:W-:-:S04]  /*54e0*/  IADD3 R18, P4, R18, R12, RZ ;  /* 0x0000000c12127210 */ /* 0x004fc80007f9e0ff */
[----:B------:R-:W-:Y:S01]  /*54f0*/  ISETP.GE.U32.AND P1, PT, R18, UR4, PT ;  /* 0x0000000412007c0c */ /* 0x000fe2000bf26070 */
[----:B------:R-:W-:-:S05]  /*5500*/  IMAD.X R17, R17, 0x1, R23, P4 ;  /* 0x0000000111117824 */ /* 0x000fca00020e0617 */
[----:B------:R-:W-:-:S13]  /*5510*/  ISETP.GE.U32.AND.EX P1, PT, R17, UR5, PT, P1 ;  /* 0x0000000511007c0c */ /* 0x000fda000bf26110 */
[----:B------:R-:W-:Y:S05]  /*5520*/  @P1 BRA `(.L_x_113) ;  /* 0x0000000400601947 */ /* 0x000fea0003800000 */
[----:B------:R-:W0:Y:S01]  /*5530*/  S2R R12, SR_CTAID.X ;  /* 0x00000000000c7919 */ /* 0x000e220000002500 */
[----:B------:R-:W-:Y:S01]  /*5540*/  ULDC.64 UR4, c[0x0][0x628] ;  /* 0x00018a0000047ab9 */ /* 0x000fe20000000a00 */
[----:B------:R-:W-:Y:S01]  /*5550*/  ULDC UR7, c[0x0][0x630] ;  /* 0x00018c0000077ab9 */ /* 0x000fe20000000800 */
[----:B------:R-:W-:Y:S01]  /*5560*/  ISETP.NE.U32.AND P1, PT, RZ, UR4, PT ;  /* 0x00000004ff007c0c */ /* 0x000fe2000bf25070 */
[----:B------:R-:W1:Y:S01]  /*5570*/  S2R R13, SR_CTAID.Y ;  /* 0x00000000000d7919 */ /* 0x000e620000002600 */
[----:B------:R-:W-:Y:S01]  /*5580*/  ULDC UR8, c[0x0][0x150] ;  /* 0x0000540000087ab9 */ /* 0x000fe20000000800 */
[----:B------:R-:W-:Y:S01]  /*5590*/  IMAD.MOV.U32 R2, RZ, RZ, R18 ;  /* 0x000000ffff027224 */ /* 0x000fe200078e0012 */
[----:B------:R-:W-:Y:S01]  /*55a0*/  ISETP.NE.AND.EX P1, PT, RZ, UR5, PT, P1 ;  /* 0x00000005ff007c0c */ /* 0x000fe2000bf25310 */
[----:B------:R-:W-:Y:S01]  /*55b0*/  IMAD.MOV.U32 R3, RZ, RZ, R17 ;  /* 0x000000ffff037224 */ /* 0x000fe200078e0011 */
[----:B0-----:R-:W-:-:S11]  /*55c0*/  I2FP.F32.U32 R14, R12 ;  /* 0x0000000c000e7245 */ /* 0x001fd60000201000 */
[----:B------:R-:W-:Y:S05]  /*55d0*/  @!P1 BRA `(.L_x_114) ;  /* 0x0000000000289947 */ /* 0x000fea0003800000 */
[----:B------:R-:W-:Y:S02]  /*55e0*/  ULDC UR6, c[0x0][0x634] ;  /* 0x00018d0000067ab9 */ /* 0x000fe40000000800 */
[----:B------:R-:W-:-:S05]  /*55f0*/  IADD3 R3, P1, R18, UR6, RZ ;  /* 0x0000000612037c10 */ /* 0x000fca000ff3e0ff */
[----:B------:R-:W-:-:S04]  /*5600*/  IMAD.X R11, RZ, RZ, R17, P1 ;  /* 0x000000ffff0b7224 */ /* 0x000fc800008e0611 */
[----:B------:R-:W-:-:S04]  /*5610*/  IMAD.WIDE.U32 R4, R11, UR4, RZ ;  /* 0x000000040b047c25 */ /* 0x000fc8000f8e00ff */
[----:B------:R-:W-:-:S04]  /*5620*/  IMAD.WIDE.U32 R4, P1, R3, UR5, R4 ;  /* 0x0000000503047c25 */ /* 0x000fc8000f820004 */
[----:B------:R-:W-:-:S04]  /*5630*/  IMAD.WIDE.U32 R2, R3, UR4, RZ ;  /* 0x0000000403027c25 */ /* 0x000fc8000f8e00ff */
[----:B------:R-:W-:Y:S01]  /*5640*/  IMAD.MOV.U32 R2, RZ, RZ, R5 ;  /* 0x000000ffff027224 */ /* 0x000fe200078e0005 */
[----:B------:R-:W-:Y:S01]  /*5650*/  IADD3 RZ, P3, R3, R4, RZ ;  /* 0x0000000403ff7210 */ /* 0x000fe20007f7e0ff */
[----:B------:R-:W-:-:S04]  /*5660*/  IMAD.X R3, RZ, RZ, RZ, P1 ;  /* 0x000000ffff037224 */ /* 0x000fc800008e06ff */
[----:B------:R-:W-:-:S08]  /*5670*/  IMAD.WIDE.U32.X R2, R11, UR5, R2, P3 ;  /* 0x000000050b027c25 */ /* 0x000fd000098e0402 */
.L_x_114:
[----:B------:R-:W0:Y:S01]  /*5680*/  LDC R21, c[0x0][0x65c] ;  /* 0x00019700ff157b82 */ /* 0x000e220000000800 */
[--C-:B------:R-:W-:Y:S01]  /*5690*/  SHF.R.U64 R11, R2, UR7, R3.reuse ;  /* 0x00000007020b7c19 */ /* 0x100fe20008001203 */
[----:B------:R-:W-:Y:S01]  /*56a0*/  FMUL R14, R14, UR8 ;  /* 0x000000080e0e7c20 */ /* 0x000fe20008400000 */
[----:B------:R-:W-:Y:S01]  /*56b0*/  SHF.R.U32.HI R2, RZ, UR7, R3 ;  /* 0x00000007ff027c19 */ /* 0x000fe20008011603 */
[----:B------:R-:W-:Y:S01]  /*56c0*/  ULDC UR6, c[0x0][0x154] ;  /* 0x0000550000067ab9 */ /* 0x000fe20000000800 */
[----:B------:R-:W-:Y:S01]  /*56d0*/  IADD3 R15, P1, RZ, -R11, RZ ;  /* 0x8000000bff0f7210 */ /* 0x000fe20007f3e0ff */
[----:B------:R-:W-:Y:S01]  /*56e0*/  ULDC.64 UR4, c[0x0][0x620] ;  /* 0x0001880000047ab9 */ /* 0x000fe20000000a00 */
[----:B-1----:R-:W-:Y:S01]  /*56f0*/  I2FP.F32.U32 R3, R13 ;  /* 0x0000000d00037245 */ /* 0x002fe20000201000 */
[----:B------:R-:W1:Y:S01]  /*5700*/  LDC R19, c[0x0][0x144] ;  /* 0x00005100ff137b82 */ /* 0x000e620000000800 */
[----:B------:R-:W2:Y:S01]  /*5710*/  F2I.U32.TRUNC.NTZ R14, R14 ;  /* 0x0000000e000e7305 */ /* 0x000ea2000020f000 */
[----:B------:R-:W-:-:S02]  /*5720*/  IMAD.X R2, RZ, RZ, ~R2, P1 ;  /* 0x000000ffff027224 */ /* 0x000fc400008e0e02 */
[----:B------:R-:W-:Y:S01]  /*5730*/  FMUL R4, R3, UR6 ;  /* 0x0000000603047c20 */ /* 0x000fe20008400000 */
[----:B------:R-:W-:Y:S01]  /*5740*/  IMAD.MOV.U32 R3, RZ, RZ, R17 ;  /* 0x000000ffff037224 */ /* 0x000fe200078e0011 */
[----:B------:R-:W-:Y:S01]  /*5750*/  ULDC.64 UR6, c[0x0][0x640] ;  /* 0x0001900000067ab9 */ /* 0x000fe20000000a00 */
[----:B------:R-:W-:Y:S01]  /*5760*/  IMAD R2, R2, UR4, RZ ;  /* 0x0000000402027c24 */ /* 0x000fe2000f8e02ff */
[----:B------:R-:W3:Y:S01]  /*5770*/  LDC R20, c[0x0][0x148] ;  /* 0x00005200ff147b82 */ /* 0x000ee20000000800 */
[----:B------:R-:W-:Y:S01]  /*5780*/  ISETP.NE.U32.AND P1, PT, RZ, UR6, PT ;  /* 0x00000006ff007c0c */ /* 0x000fe2000bf25070 */
[----:B------:R-:W4:Y:S01]  /*5790*/  F2I.U32.TRUNC.NTZ R4, R4 ;  /* 0x0000000400047305 */ /* 0x000f22000020f000 */
[----:B------:R-:W-:Y:S02]  /*57a0*/  IMAD R5, R15, UR5, R2 ;  /* 0x000000050f057c24 */ /* 0x000fe4000f8e0202 */
[----:B------:R-:W-:Y:S01]  /*57b0*/  IMAD.MOV.U32 R2, RZ, RZ, R18 ;  /* 0x000000ffff027224 */ /* 0x000fe200078e0012 */
[----:B------:R-:W-:-:S02]  /*57c0*/  ISETP.NE.AND.EX P1, PT, RZ, UR7, PT, P1 ;  /* 0x00000007ff007c0c */ /* 0x000fc4000bf25310 */
[----:B0-----:R-:W-:Y:S01]  /*57d0*/  ISETP.NE.AND P4, PT, R21, 0x1, PT ;  /* 0x000000011500780c */ /* 0x001fe20003f85270 */
[----:B------:R-:W-:Y:S01]  /*57e0*/  IMAD.WIDE.U32 R2, R15, UR4, R2 ;  /* 0x000000040f027c25 */ /* 0x000fe2000f8e0002 */
[----:B------:R-:W-:-:S03]  /*57f0*/  ULDC UR4, c[0x0][0x618] ;  /* 0x0001860000047ab9 */ /* 0x000fc60000000800 */
[----:B--2---:R-:W-:Y:S02]  /*5800*/  IMAD.MOV R14, RZ, RZ, -R14 ;  /* 0x000000ffff0e7224 */ /* 0x004fe400078e0a0e */
[----:B------:R-:W-:Y:S02]  /*5810*/  IMAD.IADD R3, R3, 0x1, R5 ;  /* 0x0000000103037824 */ /* 0x000fe400078e0205 */
[----:B-1----:R-:W-:-:S03]  /*5820*/  IMAD R12, R19, R14, R12 ;  /* 0x0000000e130c7224 */ /* 0x002fc600078e020c */
[--C-:B------:R-:W-:Y:S01]  /*5830*/  SHF.R.U64 R14, R2, UR4, R3.reuse ;  /* 0x00000004020e7c19 */ /* 0x100fe20008001203 */
[----:B----4-:R-:W-:Y:S01]  /*5840*/  IMAD.MOV R2, RZ, RZ, -R4 ;  /* 0x000000ffff027224 */ /* 0x010fe200078e0a04 */
[----:B------:R-:W-:Y:S01]  /*5850*/  SHF.R.U32.HI R3, RZ, UR4, R3 ;  /* 0x00000004ff037c19 */ /* 0x000fe20008011603 */
[----:B------:R-:W-:Y:S02]  /*5860*/  ULDC UR4, c[0x0][0x608] ;  /* 0x0001820000047ab9 */ /* 0x000fe40000000800 */
[----:B---3--:R-:W-:Y:S01]  /*5870*/  @P4 IMAD R12, R20, R2, R13 ;  /* 0x00000002140c4224 */ /* 0x008fe200078e020d */
[--C-:B------:R-:W-:Y:S02]  /*5880*/  SHF.R.U64 R19, R14, UR4, R3.reuse ;  /* 0x000000040e137c19 */ /* 0x100fe40008001203 */
[----:B------:R-:W-:Y:S01]  /*5890*/  SHF.R.U32.HI R2, RZ, UR4, R3 ;  /* 0x00000004ff027c19 */ /* 0x000fe20008011603 */
[----:B------:R-:W-:-:S03]  /*58a0*/  ULDC UR4, c[0x0][0x658] ;  /* 0x0001960000047ab9 */ /* 0x000fc60000000800 */
[--C-:B------:R-:W-:Y:S02]  /*58b0*/  SHF.R.U64 R13, R19, UR4, R2.reuse ;  /* 0x00000004130d7c19 */ /* 0x100fe40008001202 */
[----:B------:R-:W-:-:S03]  /*58c0*/  SHF.R.U32.HI R2, RZ, UR4, R2 ;  /* 0x00000004ff027c19 */ /* 0x000fc60008011602 */
[----:B------:R-:W-:Y:S02]  /*58d0*/  IMAD.MOV.U32 R4, RZ, RZ, R13 ;  /* 0x000000ffff047224 */ /* 0x000fe400078e000d */
[----:B------:R-:W-:Y:S01]  /*58e0*/  IMAD.MOV.U32 R3, RZ, RZ, R2 ;  /* 0x000000ffff037224 */ /* 0x000fe200078e0002 */
[----:B------:R-:W-:Y:S06]  /*58f0*/  @!P1 BRA `(.L_x_115) ;  /* 0x00000000002c9947 */ /* 0x000fec0003800000 */
        /* <DEDUP_REMOVED lines=9> */
[----:B------:R-:W-:-:S04]  /*5990*/  IMAD.WIDE.U32.X R2, R15, UR7, R2, P3 ;  /* 0x000000070f027c25 */ /* 0x000fc800098e0402 */
[----:B------:R-:W-:-:S07]  /*59a0*/  IMAD.MOV.U32 R4, RZ, RZ, R2 ;  /* 0x000000ffff047224 */ /* 0x000fce00078e0002 */
.L_x_115:
[----:B------:R-:W-:Y:S01]  /*59b0*/  ULDC UR4, c[0x0][0x648] ;  /* 0x0001920000047ab9 */ /* 0x000fe20000000800 */
[----:B------:R-:W-:Y:S01]  /*59c0*/  LOP3.LUT R2, R19, UR16, RZ, 0xc0, !PT ;  /* 0x0000001013027c12 */ /* 0x000fe2000f8ec0ff */
[----:B------:R-:W-:Y:S01]  /*59d0*/  ULDC UR5, c[0x0][0x610] ;  /* 0x0001840000057ab9 */ /* 0x000fe20000000800 */
[----:B------:R-:W-:Y:S01]  /*59e0*/  SHF.R.U64 R3, R4, UR4, R3 ;  /* 0x0000000404037c19 */ /* 0x000fe20008001203 */
[----:B------:R-:W-:Y:S01]  /*59f0*/  ULDC UR4, c[0x0][0x638] ;  /* 0x00018e0000047ab9 */ /* 0x000fe20000000800 */
[----:B------:R-:W-:-:S03]  /*5a00*/  LOP3.LUT R14, R14, UR15, RZ, 0xc0, !PT ;  /* 0x0000000f0e0e7c12 */ /* 0x000fc6000f8ec0ff */
[----:B------:R-:W-:Y:S02]  /*5a10*/  IMAD.MOV R4, RZ, RZ, -R3 ;  /* 0x000000ffff047224 */ /* 0x000fe400078e0a03 */
[----:B------:R-:W-:Y:S02]  /*5a20*/  IMAD R3, R3, UR17, R2 ;  /* 0x0000001103037c24 */ /* 0x000fe4000f8e0202 */
[----:B------:R-:W-:Y:S01]  /*5a30*/  IMAD R13, R4, UR4, R13 ;  /* 0x00000004040d7c24 */ /* 0x000fe2000f8e020d */
[----:B------:R-:W-:Y:S01]  /*5a40*/  ULDC UR4, c[0x0][0x600] ;  /* 0x0001800000047ab9 */ /* 0x000fe20000000800 */
[----:B------:R-:W-:Y:S02]  /*5a50*/  IMAD R12, R3, UR5, R12 ;  /* 0x00000005030c7c24 */ /* 0x000fe4000f8e020c */
[----:B------:R-:W-:Y:S02]  /*5a60*/  IMAD R13, R13, UR4, R14 ;  /* 0x000000040d0d7c24 */ /* 0x000fe4000f8e020e */
[----:B------:R-:W-:-:S02]  /*5a70*/  IMAD.MOV.U32 R3, RZ, RZ, 0x1 ;  /* 0x00000001ff037424 */ /* 0x000fc400078e00ff */
[----:B------:R-:W-:Y:S01]  /*5a80*/  IMAD.MOV.U32 R2, RZ, RZ, R11 ;  /* 0x000000ffff027224 */ /* 0x000fe200078e000b */
[----:B------:R-:W-:Y:S02]  /*5a90*/  SEL R22, R13, R12, !P4 ;  /* 0x0000000c0d167207 */ /* 0x000fe40006000000 */
[----:B------:R-:W-:-:S07]  /*5aa0*/  SEL R19, R12, R13, !P4 ;  /* 0x0000000d0c137207 */ /* 0x000fce0006000000 */
.L_x_113:
[----:B------:R-:W-:Y:S05]  /*5ab0*/  BSYNC B1 ;  /* 0x0000000000017941 */ /* 0x000fea0003800000 */
.L_x_112:
[----:B------:R-:W-:-:S13]  /*5ac0*/  LOP3.LUT P1, RZ, R3, 0xff, RZ, 0xc0, !PT ;  /* 0x000000ff03ff7812 */ /* 0x000fda000782c0ff */
[----:B------:R-:W-:Y:S05]  /*5ad0*/  @P1 BRA `(.L_x_116) ;  /* 0xfffffff400241947 */ /* 0x000fea000383ffff */
[----:B------:R-:W-:Y:S05]  /*5ae0*/  BSYNC B0 ;  /* 0x0000000000007941 */ /* 0x000fea0003800000 */
.L_x_104:
[----:B------:R-:W-:-:S03]  /*5af0*/  UMOV UR4, 0xffffffff ;  /* 0xffffffff00047882 */ /* 0x000fc60000000000 */
[----:B------:R-:W-:Y:S05]  /*5b00*/  BRA.DIV UR4, `(.L_x_117) ;  /* 0x0000001204a07947 */ /* 0x000fea000b800000 */
[----:B------:R-:W-:-:S13]  /*5b10*/  ELECT P6, URZ, PT ;  /* 0x00000000003f782f */ /* 0x000fda00038c0000 */
.L_x_157:
[----:B------:R-:W-:Y:S04]  /*5b20*/  BSSY B0, `(.L_x_118) ;  /* 0x0000103000007945 */ /* 0x000fe80003800000 */
[----:B------:R-:W-:Y:S05]  /*5b30*/  @!P6 BRA `(.L_x_119) ;  /* 0x000000100004e947 */ /* 0x000fea0003800000 */
[----:B------:R-:W-:-:S04]  /*5b40*/  LOP3.LUT R16, R16, 0x2, RZ, 0xfc, !PT ;  /* 0x0000000210107812 */ /* 0x000fc800078efcff */
[----:B------:R-:W-:-:S13]  /*5b50*/  ISETP.NE.AND P0, PT, R16, 0x3, PT ;  /* 0x000000031000780c */ /* 0x000fda0003f05270 */
[----:B------:R-:W-:Y:S05]  /*5b60*/  @!P0 BRA `(.L_x_120) ;  /* 0x0000000000048947 */ /* 0x000fea0003800000 */
[----:B------:R-:W-:Y:S01]  /*5b70*/  BPT.TRAP 0x1 ;  /* 0x000000040000795c */ /* 0x000fe20000300000 */
.L_x_120:
[----:B------:R-:W0:Y:S01]  /*5b80*/  S2R R3, SR_CgaCtaId ;  /* 0x0000000000037919 */ /* 0x000e220000008800 */
[----:B------:R-:W-:-:S04]  /*5b90*/  MOV R2, 0x400 ;  /* 0x0000040000027802 */ /* 0x000fc80000000f00 */
[----:B0-----:R-:W-:Y:S02]  /*5ba0*/  LEA R3, R3, R2, 0x18 ;  /* 0x0000000203037211 */ /* 0x001fe400078ec0ff */
[----:B------:R-:W-:-:S03]  /*5bb0*/  SHF.L.U32 R2, R0, 0x1f, RZ ;  /* 0x0000001f00027819 */ /* 0x000fc600000006ff */
[----:B------:R-:W-:-:S04]  /*5bc0*/  VIADD R3, R3, 0xe0 ;  /* 0x000000e003037836 */ /* 0x000fc80000000000 */
[C---:B------:R-:W-:Y:S02]  /*5bd0*/  IMAD R7, R6.reuse, 0x8, R3 ;  /* 0x0000000806077824 */ /* 0x040fe400078e0203 */
[----:B------:R-:W-:Y:S02]  /*5be0*/  VIADD R6, R6, 0x1 ;  /* 0x0000000106067836 */ /* 0x000fe40000000000 */
[----:B------:R-:W0:Y:S03]  /*5bf0*/  SYNCS.PHASECHK.TRANS64.TRYWAIT P0, [R7+URZ], R2 ;  /* 0x00000002070075a7 */ /* 0x000e26000800017f */
[----:B------:R-:W-:-:S04]  /*5c00*/  ISETP.NE.AND P1, PT, R6, 0x1c, PT ;  /* 0x0000001c0600780c */ /* 0x000fc80003f25270 */
[----:B------:R-:W-:Y:S02]  /*5c10*/  SEL R5, RZ, 0x1, P1 ;  /* 0x00000001ff057807 */ /* 0x000fe40000800000 */
[----:B------:R-:W-:Y:S02]  /*5c20*/  SEL R6, R6, RZ, P1 ;  /* 0x000000ff06067207 */ /* 0x000fe40000800000 */
[----:B------:R-:W-:-:S03]  /*5c30*/  LOP3.LUT R5, R0, R5, RZ, 0x3c, !PT ;  /* 0x0000000500057212 */ /* 0x000fc600078e3cff */
[----:B------:R-:W-:Y:S01]  /*5c40*/  IMAD R9, R6, 0x8, R3 ;  /* 0x0000000806097824 */ /* 0x000fe200078e0203 */
[----:B------:R-:W-:Y:S01]  /*5c50*/  SHF.L.U32 R4, R5, 0x1f, RZ ;  /* 0x0000001f05047819 */ /* 0x000fe200000006ff */
[----:B0-----:R-:W-:Y:S06]  /*5c60*/  @!P0 BRA `(.L_x_121) ;  /* 0x0000001000688947 */ /* 0x001fec0003800000 */
.L_x_158:
[----:B------:R-:W1:Y:S01]  /*5c70*/  SYNCS.PHASECHK.TRANS64.TRYWAIT P0, [R9+URZ], R4 ;  /* 0x00000004090075a7 */ /* 0x000e62000800017f */
[----:B------:R-:W-:-:S05]  /*5c80*/  VIADD R0, R6, 0x1 ;  /* 0x0000000106007836 */ /* 0x000fca0000000000 */
[----:B------:R-:W-:-:S04]  /*5c90*/  ISETP.NE.AND P1, PT, R0, 0x1c, PT ;  /* 0x0000001c0000780c */ /* 0x000fc80003f25270 */
[----:B0-----:R-:W-:Y:S02]  /*5ca0*/  SEL R2, RZ, 0x1, P1 ;  /* 0x00000001ff027807 */ /* 0x001fe40000800000 */
[----:B------:R-:W-:Y:S02]  /*5cb0*/  SEL R0, R0, RZ, P1 ;  /* 0x000000ff00007207 */ /* 0x000fe40000800000 */
[----:B------:R-:W-:-:S03]  /*5cc0*/  LOP3.LUT R7, R5, R2, RZ, 0x3c, !PT ;  /* 0x0000000205077212 */ /* 0x000fc600078e3cff */
[----:B------:R-:W-:Y:S01]  /*5cd0*/  IMAD R6, R0, 0x8, R3 ;  /* 0x0000000800067824 */ /* 0x000fe200078e0203 */
[----:B------:R-:W-:Y:S01]  /*5ce0*/  SHF.L.U32 R5, R7, 0x1f, RZ ;  /* 0x0000001f07057819 */ /* 0x000fe200000006ff */
[----:B-1----:R-:W-:Y:S06]  /*5cf0*/  @!P0 BRA `(.L_x_122) ;  /* 0x0000001000588947 */ /* 0x002fec0003800000 */
.L_x_159:
[----:B------:R-:W1:Y:S01]  /*5d00*/  SYNCS.PHASECHK.TRANS64.TRYWAIT P0, [R6+URZ], R5 ;  /* 0x00000005060075a7 */ /* 0x000e62000800017f */
[----:B------:R-:W-:-:S05]  /*5d10*/  VIADD R0, R0, 0x1 ;  /* 0x0000000100007836 */ /* 0x000fca0000000000 */
[----:B------:R-:W-:-:S04]  /*5d20*/  ISETP.NE.AND P1, PT, R0, 0x1c, PT ;  /* 0x0000001c0000780c */ /* 0x000fc80003f25270 */
[----:B------:R-:W-:Y:S02]  /*5d30*/  SEL R2, RZ, 0x1, P1 ;  /* 0x00000001ff027807 */ /* 0x000fe40000800000 */
[----:B------:R-:W-:Y:S02]  /*5d40*/  SEL R0, R0, RZ, P1 ;  /* 0x000000ff00007207 */ /* 0x000fe40000800000 */
[----:B------:R-:W-:-:S03]  /*5d50*/  LOP3.LUT R7, R7, R2, RZ, 0x3c, !PT ;  /* 0x0000000207077212 */ /* 0x000fc600078e3cff */
[----:B0-----:R-:W-:Y:S01]  /*5d60*/  IMAD R9, R0, 0x8, R3 ;  /* 0x0000000800097824 */ /* 0x001fe200078e0203 */
[----:B------:R-:W-:Y:S01]  /*5d70*/  SHF.L.U32 R4, R7, 0x1f, RZ ;  /* 0x0000001f07047819 */ /* 0x000fe200000006ff */
[----:B-1----:R-:W-:Y:S06]  /*5d80*/  @!P0 BRA `(.L_x_123) ;  /* 0x0000001000488947 */ /* 0x002fec0003800000 */
.L_x_160:
        /* <DEDUP_REMOVED lines=9> */
.L_x_161:
        /* <DEDUP_REMOVED lines=9> */
.L_x_162:
        /* <DEDUP_REMOVED lines=9> */
.L_x_163:
        /* <DEDUP_REMOVED lines=9> */
.L_x_164:
        /* <DEDUP_REMOVED lines=9> */
.L_x_165:
        /* <DEDUP_REMOVED lines=9> */
.L_x_166:
        /* <DEDUP_REMOVED lines=9> */
.L_x_167:
        /* <DEDUP_REMOVED lines=9> */
.L_x_168:
        /* <DEDUP_REMOVED lines=9> */
.L_x_169:
        /* <DEDUP_REMOVED lines=9> */
.L_x_170:
        /* <DEDUP_REMOVED lines=9> */
.L_x_171:
        /* <DEDUP_REMOVED lines=9> */
.L_x_172:
        /* <DEDUP_REMOVED lines=9> */
.L_x_173:
        /* <DEDUP_REMOVED lines=9> */
.L_x_174:
        /* <DEDUP_REMOVED lines=9> */
.L_x_175:
        /* <DEDUP_REMOVED lines=9> */
.L_x_176:
        /* <DEDUP_REMOVED lines=9> */
.L_x_177:
        /* <DEDUP_REMOVED lines=9> */
.L_x_178:
        /* <DEDUP_REMOVED lines=9> */
.L_x_179:
        /* <DEDUP_REMOVED lines=9> */
.L_x_180:
        /* <DEDUP_REMOVED lines=9> */
.L_x_181:
        /* <DEDUP_REMOVED lines=9> */
.L_x_182:
        /* <DEDUP_REMOVED lines=9> */
.L_x_183:
[----:B------:R-:W1:Y:S01]  /*6a80*/  SYNCS.PHASECHK.TRANS64.TRYWAIT P0, [R6+URZ], R5 ;  /* 0x00000005060075a7 */ /* 0x000e62000800017f */
[----:B------:R-:W-:-:S05]  /*6a90*/  VIADD R0, R0, 0x1 ;  /* 0x0000000100007836 */ /* 0x000fca0000000000 */
[----:B------:R-:W-:-:S04]  /*6aa0*/  ISETP.NE.AND P1, PT, R0, 0x1c, PT ;  /* 0x0000001c0000780c */ /* 0x000fc80003f25270 */
[----:B------:R-:W-:Y:S02]  /*6ab0*/  SEL R2, RZ, 0x1, P1 ;  /* 0x00000001ff027807 */ /* 0x000fe40000800000 */
[----:B------:R-:W-:Y:S02]  /*6ac0*/  SEL R0, R0, RZ, P1 ;  /* 0x000000ff00007207 */ /* 0x000fe40000800000 */
[----:B------:R-:W-:Y:S01]  /*6ad0*/  LOP3.LUT R2, R7, R2, RZ, 0x3c, !PT ;  /* 0x0000000207027212 */ /* 0x000fe200078e3cff */
[----:B-1----:R-:W-:Y:S06]  /*6ae0*/  @!P0 BRA `(.L_x_147) ;  /* 0x0000000800d08947 */ /* 0x002fec0003800000 */
.L_x_184:
[----:B------:R-:W-:Y:S01]  /*6af0*/  IMAD R3, R0, 0x8, R3 ;  /* 0x0000000800037824 */ /* 0x000fe200078e0203 */
[----:B------:R-:W-:-:S07]  /*6b00*/  SHF.L.U32 R0, R2, 0x1f, RZ ;  /* 0x0000001f02007819 */ /* 0x000fce00000006ff */
.L_x_148:
[----:B--2---:R2:W3:Y:S02]  /*6b10*/  SYNCS.PHASECHK.TRANS64.TRYWAIT P0, [R3+URZ], R0 ;  /* 0x00000000030075a7 */ /* 0x0044e4000800017f */
[----:B---3--:R-:W-:Y:S05]  /*6b20*/  @!P0 NANOSLEEP.SYNCS 0x989680 ;  /* 0x009896800000895d */ /* 0x008fea0003900000 */
[----:B------:R-:W3:Y:S02]  /*6b30*/  @!P0 SYNCS.PHASECHK.TRANS64 P0, [R3+URZ], R0 ;  /* 0x00000000030085a7 */ /* 0x000ee4000800007f */
[----:B---3--:R-:W-:Y:S05]  /*6b40*/  @!P0 BRA `(.L_x_148) ;  /* 0xfffffffc00f08947 */ /* 0x008fea000383ffff */
.L_x_119:
[----:B------:R-:W-:Y:S05]  /*6b50*/  BSYNC B0 ;  /* 0x0000000000007941 */ /* 0x000fea0003800000 */
.L_x_118:
[----:B------:R-:W-:Y:S05]  /*6b60*/  EXIT ;  /* 0x000000000000794d */ /* 0x000fea0003800000 */
.L_x_20:
[----:B-1----:R1:W2:Y:S02]  /*6b70*/  SYNCS.PHASECHK.TRANS64.TRYWAIT P0, [R65+URZ], R0 ;  /* 0x00000000410075a7 */ /* 0x0022a4000800017f */
[----:B--2---:R-:W-:Y:S05]  /*6b80*/  @!P0 NANOSLEEP.SYNCS 0x989680 ;  /* 0x009896800000895d */ /* 0x004fea0003900000 */
[----:B------:R-:W2:Y:S02]  /*6b90*/  @!P0 SYNCS.PHASECHK.TRANS64 P0, [R65+URZ], R0 ;  /* 0x00000000410085a7 */ /* 0x000ea4000800007f */
[----:B--2---:R-:W-:Y:S05]  /*6ba0*/  @!P0 BRA `(.L_x_20) ;  /* 0xfffffffc00f08947 */ /* 0x004fea000383ffff */
[----:B------:R-:W-:Y:S05]  /*6bb0*/  BRA `(.L_x_149) ;  /* 0xffffffac00b47947 */ /* 0x000fea000383ffff */
.L_x_25:
[----:B--2---:R2:W3:Y:S02]  /*6bc0*/  SYNCS.PHASECHK.TRANS64.TRYWAIT P1, [R3+URZ], R0 ;  /* 0x00000000030075a7 */ /* 0x0044e4000802017f */
[----:B---3--:R-:W-:Y:S05]  /*6bd0*/  @!P1 NANOSLEEP.SYNCS 0x989680 ;  /* 0x009896800000995d */ /* 0x008fea0003900000 */
[----:B------:R-:W3:Y:S02]  /*6be0*/  @!P1 SYNCS.PHASECHK.TRANS64 P1, [R3+URZ], R0 ;  /* 0x00000000030095a7 */ /* 0x000ee4000802007f */
[----:B---3--:R-:W-:Y:S05]  /*6bf0*/  @!P1 BRA `(.L_x_25) ;  /* 0xfffffffc00f09947 */ /* 0x008fea000383ffff */
[----:B------:R-:W-:Y:S05]  /*6c00*/  BRA `(.L_x_24) ;  /* 0xffffffb000187947 */ /* 0x000fea000383ffff */
.L_x_30:
[----:B--2---:R-:W-:-:S04]  /*6c10*/  IMAD.U32 R5, RZ, RZ, UR4 ;  /* 0x00000004ff057e24 */ /* 0x004fc8000f8e00ff */
[----:B------:R2:W3:Y:S03]  /*6c20*/  SYNCS.PHASECHK.TRANS64.TRYWAIT P1, [R5+URZ], R4 ;  /* 0x00000004050075a7 */ /* 0x0004e6000802017f */
[----:B---3--:R-:W-:Y:S05]  /*6c30*/  @!P1 NANOSLEEP.SYNCS 0x989680 ;  /* 0x009896800000995d */ /* 0x008fea0003900000 */
[----:B------:R-:W3:Y:S02]  /*6c40*/  @!P1 SYNCS.PHASECHK.TRANS64 P1, [R5+URZ], R4 ;  /* 0x00000004050095a7 */ /* 0x000ee4000802007f */
[----:B---3--:R-:W-:Y:S05]  /*6c50*/  @!P1 BRA `(.L_x_30) ;  /* 0xfffffffc00ec9947 */ /* 0x008fea000383ffff */
[----:B------:R-:W-:Y:S05]  /*6c60*/  BRA `(.L_x_29) ;  /* 0xffffffb000907947 */ /* 0x000fea000383ffff */
.L_x_36:
[----:B-1----:R1:W2:Y:S02]  /*6c70*/  SYNCS.PHASECHK.TRANS64.TRYWAIT P0, [R65+URZ+0x10], R0 ;  /* 0x00001000410075a7 */ /* 0x0022a4000800017f */
[----:B--2---:R-:W-:Y:S05]  /*6c80*/  @!P0 NANOSLEEP.SYNCS 0x989680 ;  /* 0x009896800000895d */ /* 0x004fea0003900000 */
[----:B------:R-:W2:Y:S02]  /*6c90*/  @!P0 SYNCS.PHASECHK.TRANS64 P0, [R65+URZ+0x10], R0 ;  /* 0x00001000410085a7 */ /* 0x000ea4000800007f */
[----:B--2---:R-:W-:Y:S05]  /*6ca0*/  @!P0 BRA `(.L_x_36) ;  /* 0xfffffffc00f08947 */ /* 0x004fea000383ffff */
[----:B------:R-:W-:Y:S05]  /*6cb0*/  BRA `(.L_x_150) ;  /* 0xffffffb4009c7947 */ /* 0x000fea000383ffff */
.L_x_105:
[----:B------:R-:W-:Y:S01]  /*6cc0*/  BSSY B1, `(.L_x_151) ;  /* 0x0000006000017945 */ /* 0x000fe20003800000 */
[----:B------:R-:W-:-:S07]  /*6cd0*/  IMAD.MOV.U32 R15, RZ, RZ, -0x1 ;  /* 0xffffffffff0f7424 */ /* 0x000fce00078e00ff */
[----:B-----5:R-:W-:Y:S05]  /*6ce0*/  WARPSYNC.COLLECTIVE R15, `(.L_x_152) ;  /* 0x000000000f0c7348 */ /* 0x020fea0003c00000 */
[----:B------:R-:W-:Y:S02]  /*6cf0*/  ELECT P6, UR62, PT ;  /* 0x00000000003e782f */ /* 0x000fe400038c0000 */
[----:B------:R-:W-:Y:S01]  /*6d00*/  MOV R14, UR62 ;  /* 0x0000003e000e7c02 */ /* 0x000fe20008000f00 */
[----:B-----5:R-:W-:Y:S10]  /*6d10*/  ENDCOLLECTIVE ;  /* 0x000000000000791b */ /* 0x020ff40003800000 */
.L_x_152:
[----:B------:R-:W-:Y:S05]  /*6d20*/  BSYNC B1 ;  /* 0x0000000000017941 */ /* 0x000fea0003800000 */
.L_x_151:
[----:B------:R-:W-:Y:S05]  /*6d30*/  BRA `(.L_x_153) ;  /* 0xffffffe000987947 */ /* 0x000fea000383ffff */
.L_x_108:
[----:B-1----:R1:W2:Y:S02]  /*6d40*/  SYNCS.PHASECHK.TRANS64.TRYWAIT P1, [R13+URZ+0xe0], R4 ;  /* 0x0000e0040d0075a7 */ /* 0x0022a4000802017f */
[----:B--2---:R-:W-:Y:S05]  /*6d50*/  @!P1 NANOSLEEP.SYNCS 0x989680 ;  /* 0x009896800000995d */ /* 0x004fea0003900000 */
[----:B------:R-:W2:Y:S02]  /*6d60*/  @!P1 SYNCS.PHASECHK.TRANS64 P1, [R13+URZ+0xe0], R4 ;  /* 0x0000e0040d0095a7 */ /* 0x000ea4000802007f */
[----:B--2---:R-:W-:Y:S05]  /*6d70*/  @!P1 BRA `(.L_x_108) ;  /* 0xfffffffc00f09947 */ /* 0x004fea000383ffff */
[----:B------:R-:W-:Y:S05]  /*6d80*/  BRA `(.L_x_154) ;  /* 0xffffffe000cc7947 */ /* 0x000fea000383ffff */
.L_x_117:
[----:B------:R-:W-:Y:S01]  /*6d90*/  BSSY B0, `(.L_x_155) ;  /* 0x0000006000007945 */ /* 0x000fe20003800000 */
[----:B------:R-:W-:-:S07]  /*6da0*/  IMAD.MOV.U32 R15, RZ, RZ, -0x1 ;  /* 0xffffffffff0f7424 */ /* 0x000fce00078e00ff */
[----:B-----5:R-:W-:Y:S05]  /*6db0*/  WARPSYNC.COLLECTIVE R15, `(.L_x_156) ;  /* 0x000000000f0c7348 */ /* 0x020fea0003c00000 */
[----:B------:R-:W-:Y:S02]  /*6dc0*/  ELECT P6, UR62, PT ;  /* 0x00000000003e782f */ /* 0x000fe400038c0000 */
[----:B------:R-:W-:Y:S01]  /*6dd0*/  MOV R14, UR62 ;  /* 0x0000003e000e7c02 */ /* 0x000fe20008000f00 */
[----:B-----5:R-:W-:Y:S10]  /*6de0*/  ENDCOLLECTIVE ;  /* 0x000000000000791b */ /* 0x020ff40003800000 */
.L_x_156:
[----:B------:R-:W-:Y:S05]  /*6df0*/  BSYNC B0 ;  /* 0x0000000000007941 */ /* 0x000fea0003800000 */
.L_x_155:
[----:B------:R-:W-:Y:S05]  /*6e00*/  BRA `(.L_x_157) ;  /* 0xffffffec00447947 */ /* 0x000fea000383ffff */
.L_x_121:
[----:B0-----:R0:W1:Y:S02]  /*6e10*/  SYNCS.PHASECHK.TRANS64.TRYWAIT P0, [R7+URZ], R2 ;  /* 0x00000002070075a7 */ /* 0x001064000800017f */
[----:B-1----:R-:W-:Y:S05]  /*6e20*/  @!P0 NANOSLEEP.SYNCS 0x989680 ;  /* 0x009896800000895d */ /* 0x002fea0003900000 */
[----:B------:R-:W1:Y:S02]  /*6e30*/  @!P0 SYNCS.PHASECHK.TRANS64 P0, [R7+URZ], R2 ;  /* 0x00000002070085a7 */ /* 0x000e64000800007f */
[----:B-1----:R-:W-:Y:S05]  /*6e40*/  @!P0 BRA `(.L_x_121) ;  /* 0xfffffffc00f08947 */ /* 0x002fea000383ffff */
[----:B------:R-:W-:Y:S05]  /*6e50*/  BRA `(.L_x_158) ;  /* 0xffffffec00847947 */ /* 0x000fea000383ffff */
.L_x_122:
[----:B0-----:R0:W1:Y:S02]  /*6e60*/  SYNCS.PHASECHK.TRANS64.TRYWAIT P0, [R9+URZ], R4 ;  /* 0x00000004090075a7 */ /* 0x001064000800017f */
[----:B-1----:R-:W-:Y:S05]  /*6e70*/  @!P0 NANOSLEEP.SYNCS 0x989680 ;  /* 0x009896800000895d */ /* 0x002fea0003900000 */
[----:B------:R-:W1:Y:S02]  /*6e80*/  @!P0 SYNCS.PHASECHK.TRANS64 P0, [R9+URZ], R4 ;  /* 0x00000004090085a7 */ /* 0x000e64000800007f */
[----:B-1----:R-:W-:Y:S05]  /*6e90*/  @!P0 BRA `(.L_x_122) ;  /* 0xfffffffc00f08947 */ /* 0x002fea000383ffff */
[----:B------:R-:W-:Y:S05]  /*6ea0*/  BRA `(.L_x_159) ;  /* 0xffffffec00947947 */ /* 0x000fea000383ffff */
.L_x_123:
[----:B0-----:R0:W1:Y:S02]  /*6eb0*/  SYNCS.PHASECHK.TRANS64.TRYWAIT P0, [R6+URZ], R5 ;  /* 0x00000005060075a7 */ /* 0x001064000800017f */
[----:B-1----:R-:W-:Y:S05]  /*6ec0*/  @!P0 NANOSLEEP.SYNCS 0x989680 ;  /* 0x009896800000895d */ /* 0x002fea0003900000 */
[----:B------:R-:W1:Y:S02]  /*6ed0*/  @!P0 SYNCS.PHASECHK.TRANS64 P0, [R6+URZ], R5 ;  /* 0x00000005060085a7 */ /* 0x000e64000800007f */
[----:B-1----:R-:W-:Y:S05]  /*6ee0*/  @!P0 BRA `(.L_x_123) ;  /* 0xfffffffc00f08947 */ /* 0x002fea000383ffff */
[----:B------:R-:W-:Y:S05]  /*6ef0*/  BRA `(.L_x_160) ;  /* 0xffffffec00a47947 */ /* 0x000fea000383ffff */
.L_x_124:
[----:B0-----:R0:W1:Y:S02]  /*6f00*/  SYNCS.PHASECHK.TRANS64.TRYWAIT P0, [R9+URZ], R4 ;  /* 0x00000004090075a7 */ /* 0x001064000800017f */
[----:B-1----:R-:W-:Y:S05]  /*6f10*/  @!P0 NANOSLEEP.SYNCS 0x989680 ;  /* 0x009896800000895d */ /* 0x002fea0003900000 */
[----:B------:R-:W1:Y:S02]  /*6f20*/  @!P0 SYNCS.PHASECHK.TRANS64 P0, [R9+URZ], R4 ;  /* 0x00000004090085a7 */ /* 0x000e64000800007f */
[----:B-1----:R-:W-:Y:S05]  /*6f30*/  @!P0 BRA `(.L_x_124) ;  /* 0xfffffffc00f08947 */ /* 0x002fea000383ffff */
[----:B------:R-:W-:Y:S05]  /*6f40*/  BRA `(.L_x_161) ;  /* 0xffffffec00b47947 */ /* 0x000fea000383ffff */
.L_x_125:
[----:B0-----:R0:W1:Y:S02]  /*6f50*/  SYNCS.PHASECHK.TRANS64.TRYWAIT P0, [R6+URZ], R5 ;  /* 0x00000005060075a7 */ /* 0x001064000800017f */
[----:B-1----:R-:W-:Y:S05]  /*6f60*/  @!P0 NANOSLEEP.SYNCS 0x989680 ;  /* 0x009896800000895d */ /* 0x002fea0003900000 */
[----:B------:R-:W1:Y:S02]  /*6f70*/  @!P0 SYNCS.PHASECHK.TRANS64 P0, [R6+URZ], R5 ;  /* 0x00000005060085a7 */ /* 0x000e64000800007f */
[----:B-1----:R-:W-:Y:S05]  /*6f80*/  @!P0 BRA `(.L_x_125) ;  /* 0xfffffffc00f08947 */ /* 0x002fea000383ffff */
[----:B------:R-:W-:Y:S05]  /*6f90*/  BRA `(.L_x_162) ;  /* 0xffffffec00c47947 */ /* 0x000fea000383ffff */
.L_x_126:
[----:B0-----:R0:W1:Y:S02]  /*6fa0*/  SYNCS.PHASECHK.TRANS64.TRYWAIT P0, [R9+URZ], R4 ;  /* 0x00000004090075a7 */ /* 0x001064000800017f */
[----:B-1----:R-:W-:Y:S05]  /*6fb0*/  @!P0 NANOSLEEP.SYNCS 0x989680 ;  /* 0x009896800000895d */ /* 0x002fea0003900000 */
[----:B------:R-:W1:Y:S02]  /*6fc0*/  @!P0 SYNCS.PHASECHK.TRANS64 P0, [R9+URZ], R4 ;  /* 0x00000004090085a7 */ /* 0x000e64000800007f */
[----:B-1----:R-:W-:Y:S05]  /*6fd0*/  @!P0 BRA `(.L_x_126) ;  /* 0xfffffffc00f08947 */ /* 0x002fea000383ffff */
[----:B------:R-:W-:Y:S05]  /*6fe0*/  BRA `(.L_x_163) ;  /* 0xffffffec00d47947 */ /* 0x000fea000383ffff */
.L_x_127:
[----:B0-----:R0:W1:Y:S02]  /*6ff0*/  SYNCS.PHASECHK.TRANS64.TRYWAIT P0, [R6+URZ], R5 ;  /* 0x00000005060075a7 */ /* 0x001064000800017f */
[----:B-1----:R-:W-:Y:S05]  /*7000*/  @!P0 NANOSLEEP.SYNCS 0x989680 ;  /* 0x009896800000895d */ /* 0x002fea0003900000 */
[----:B------:R-:W1:Y:S02]  /*7010*/  @!P0 SYNCS.PHASECHK.TRANS64 P0, [R6+URZ], R5 ;  /* 0x00000005060085a7 */ /* 0x000e64000800007f */
[----:B-1----:R-:W-:Y:S05]  /*7020*/  @!P0 BRA `(.L_x_127) ;  /* 0xfffffffc00f08947 */ /* 0x002fea000383ffff */
[----:B------:R-:W-:Y:S05]  /*7030*/  BRA `(.L_x_164) ;  /* 0xffffffec00e47947 */ /* 0x000fea000383ffff */
.L_x_128:
[----:B0-----:R0:W1:Y:S02]  /*7040*/  SYNCS.PHASECHK.TRANS64.TRYWAIT P0, [R9+URZ], R4 ;  /* 0x00000004090075a7 */ /* 0x001064000800017f */
[----:B-1----:R-:W-:Y:S05]  /*7050*/  @!P0 NANOSLEEP.SYNCS 0x989680 ;  /* 0x009896800000895d */ /* 0x002fea0003900000 */
[----:B------:R-:W1:Y:S02]  /*7060*/  @!P0 SYNCS.PHASECHK.TRANS64 P0, [R9+URZ], R4 ;  /* 0x00000004090085a7 */ /* 0x000e64000800007f */
[----:B-1----:R-:W-:Y:S05]  /*7070*/  @!P0 BRA `(.L_x_128) ;  /* 0xfffffffc00f08947 */ /* 0x002fea000383ffff */
[----:B------:R-:W-:Y:S05]  /*7080*/  BRA `(.L_x_165) ;  /* 0xffffffec00f47947 */ /* 0x000fea000383ffff */
.L_x_129:
[----:B0-----:R0:W1:Y:S02]  /*7090*/  SYNCS.PHASECHK.TRANS64.TRYWAIT P0, [R6+URZ], R5 ;  /* 0x00000005060075a7 */ /* 0x001064000800017f */
[----:B-1----:R-:W-:Y:S05]  /*70a0*/  @!P0 NANOSLEEP.SYNCS 0x989680 ;  /* 0x009896800000895d */ /* 0x002fea0003900000 */
[----:B------:R-:W1:Y:S02]  /*70b0*/  @!P0 SYNCS.PHASECHK.TRANS64 P0, [R6+URZ], R5 ;  /* 0x00000005060085a7 */ /* 0x000e64000800007f */
[----:B-1----:R-:W-:Y:S05]  /*70c0*/  @!P0 BRA `(.L_x_129) ;  /* 0xfffffffc00f08947 */ /* 0x002fea000383ffff */
[----:B------:R-:W-:Y:S05]  /*70d0*/  BRA `(.L_x_166) ;  /* 0xfffffff000047947 */ /* 0x000fea000383ffff */
.L_x_130:
[----:B0-----:R0:W1:Y:S02]  /*70e0*/  SYNCS.PHASECHK.TRANS64.TRYWAIT P0, [R9+URZ], R4 ;  /* 0x00000004090075a7 */ /* 0x001064000800017f */
[----:B-1----:R-:W-:Y:S05]  /*70f0*/  @!P0 NANOSLEEP.SYNCS 0x989680 ;  /* 0x009896800000895d */ /* 0x002fea0003900000 */
[----:B------:R-:W1:Y:S02]  /*7100*/  @!P0 SYNCS.PHASECHK.TRANS64 P0, [R9+URZ], R4 ;  /* 0x00000004090085a7 */ /* 0x000e64000800007f */
[----:B-1----:R-:W-:Y:S05]  /*7110*/  @!P0 BRA `(.L_x_130) ;  /* 0xfffffffc00f08947 */ /* 0x002fea000383ffff */
[----:B------:R-:W-:Y:S05]  /*7120*/  BRA `(.L_x_167) ;  /* 0xfffffff000147947 */ /* 0x000fea000383ffff */
.L_x_131:
[----:B0-----:R0:W1:Y:S02]  /*7130*/  SYNCS.PHASECHK.TRANS64.TRYWAIT P0, [R6+URZ], R5 ;  /* 0x00000005060075a7 */ /* 0x001064000800017f */
[----:B-1----:R-:W-:Y:S05]  /*7140*/  @!P0 NANOSLEEP.SYNCS 0x989680 ;  /* 0x009896800000895d */ /* 0x002fea0003900000 */
[----:B------:R-:W1:Y:S02]  /*7150*/  @!P0 SYNCS.PHASECHK.TRANS64 P0, [R6+URZ], R5 ;  /* 0x00000005060085a7 */ /* 0x000e64000800007f */
[----:B-1----:R-:W-:Y:S05]  /*7160*/  @!P0 BRA `(.L_x_131) ;  /* 0xfffffffc00f08947 */ /* 0x002fea000383ffff */
[----:B------:R-:W-:Y:S05]  /*7170*/  BRA `(.L_x_168) ;  /* 0xfffffff000247947 */ /* 0x000fea000383ffff */
.L_x_132:
[----:B0-----:R0:W1:Y:S02]  /*7180*/  SYNCS.PHASECHK.TRANS64.TRYWAIT P0, [R9+URZ], R4 ;  /* 0x00000004090075a7 */ /* 0x001064000800017f */
[----:B-1----:R-:W-:Y:S05]  /*7190*/  @!P0 NANOSLEEP.SYNCS 0x989680 ;  /* 0x009896800000895d */ /* 0x002fea0003900000 */
[----:B------:R-:W1:Y:S02]  /*71a0*/  @!P0 SYNCS.PHASECHK.TRANS64 P0, [R9+URZ], R4 ;  /* 0x00000004090085a7 */ /* 0x000e64000800007f */
[----:B-1----:R-:W-:Y:S05]  /*71b0*/  @!P0 BRA `(.L_x_132) ;  /* 0xfffffffc00f08947 */ /* 0x002fea000383ffff */
[----:B------:R-:W-:Y:S05]  /*71c0*/  BRA `(.L_x_169) ;  /* 0xfffffff000347947 */ /* 0x000fea000383ffff */
.L_x_133:
[----:B0-----:R0:W1:Y:S02]  /*71d0*/  SYNCS.PHASECHK.TRANS64.TRYWAIT P0, [R6+URZ], R5 ;  /* 0x00000005060075a7 */ /* 0x001064000800017f */
[----:B-1----:R-:W-:Y:S05]  /*71e0*/  @!P0 NANOSLEEP.SYNCS 0x989680 ;  /* 0x009896800000895d */ /* 0x002fea0003900000 */
[----:B------:R-:W1:Y:S02]  /*71f0*/  @!P0 SYNCS.PHASECHK.TRANS64 P0, [R6+URZ], R5 ;  /* 0x00000005060085a7 */ /* 0x000e64000800007f */
[----:B-1----:R-:W-:Y:S05]  /*7200*/  @!P0 BRA `(.L_x_133) ;  /* 0xfffffffc00f08947 */ /* 0x002fea000383ffff */
[----:B------:R-:W-:Y:S05]  /*7210*/  BRA `(.L_x_170) ;  /* 0xfffffff000447947 */ /* 0x000fea000383ffff */
.L_x_134:
[----:B0-----:R0:W1:Y:S02]  /*7220*/  SYNCS.PHASECHK.TRANS64.TRYWAIT P0, [R9+URZ], R4 ;  /* 0x00000004090075a7 */ /* 0x001064000800017f */
[----:B-1----:R-:W-:Y:S05]  /*7230*/  @!P0 NANOSLEEP.SYNCS 0x989680 ;  /* 0x009896800000895d */ /* 0x002fea0003900000 */
[----:B------:R-:W1:Y:S02]  /*7240*/  @!P0 SYNCS.PHASECHK.TRANS64 P0, [R9+URZ], R4 ;  /* 0x00000004090085a7 */ /* 0x000e64000800007f */
[----:B-1----:R-:W-:Y:S05]  /*7250*/  @!P0 BRA `(.L_x_134) ;  /* 0xfffffffc00f08947 */ /* 0x002fea000383ffff */
[----:B------:R-:W-:Y:S05]  /*7260*/  BRA `(.L_x_171) ;  /* 0xfffffff000547947 */ /* 0x000fea000383ffff */
.L_x_135:
[----:B0-----:R0:W1:Y:S02]  /*7270*/  SYNCS.PHASECHK.TRANS64.TRYWAIT P0, [R6+URZ], R5 ;  /* 0x00000005060075a7 */ /* 0x001064000800017f */
[----:B-1----:R-:W-:Y:S05]  /*7280*/  @!P0 NANOSLEEP.SYNCS 0x989680 ;  /* 0x009896800000895d */ /* 0x002fea0003900000 */
[----:B------:R-:W1:Y:S02]  /*7290*/  @!P0 SYNCS.PHASECHK.TRANS64 P0, [R6+URZ], R5 ;  /* 0x00000005060085a7 */ /* 0x000e64000800007f */
[----:B-1----:R-:W-:Y:S05]  /*72a0*/  @!P0 BRA `(.L_x_135) ;  /* 0xfffffffc00f08947 */ /* 0x002fea000383ffff */
[----:B------:R-:W-:Y:S05]  /*72b0*/  BRA `(.L_x_172) ;  /* 0xfffffff000647947 */ /* 0x000fea000383ffff */
.L_x_136:
[----:B0-----:R0:W1:Y:S02]  /*72c0*/  SYNCS.PHASECHK.TRANS64.TRYWAIT P0, [R9+URZ], R4 ;  /* 0x00000004090075a7 */ /* 0x001064000800017f */
[----:B-1----:R-:W-:Y:S05]  /*72d0*/  @!P0 NANOSLEEP.SYNCS 0x989680 ;  /* 0x009896800000895d */ /* 0x002fea0003900000 */
[----:B------:R-:W1:Y:S02]  /*72e0*/  @!P0 SYNCS.PHASECHK.TRANS64 P0, [R9+URZ], R4 ;  /* 0x00000004090085a7 */ /* 0x000e64000800007f */
[----:B-1----:R-:W-:Y:S05]  /*72f0*/  @!P0 BRA `(.L_x_136) ;  /* 0xfffffffc00f08947 */ /* 0x002fea000383ffff */
[----:B------:R-:W-:Y:S05]  /*7300*/  BRA `(.L_x_173) ;  /* 0xfffffff000747947 */ /* 0x000fea000383ffff */
.L_x_137:
[----:B0-----:R0:W1:Y:S02]  /*7310*/  SYNCS.PHASECHK.TRANS64.TRYWAIT P0, [R6+URZ], R5 ;  /* 0x00000005060075a7 */ /* 0x001064000800017f */
[----:B-1----:R-:W-:Y:S05]  /*7320*/  @!P0 NANOSLEEP.SYNCS 0x989680 ;  /* 0x009896800000895d */ /* 0x002fea0003900000 */
[----:B------:R-:W1:Y:S02]  /*7330*/  @!P0 SYNCS.PHASECHK.TRANS64 P0, [R6+URZ], R5 ;  /* 0x00000005060085a7 */ /* 0x000e64000800007f */
[----:B-1----:R-:W-:Y:S05]  /*7340*/  @!P0 BRA `(.L_x_137) ;  /* 0xfffffffc00f08947 */ /* 0x002fea000383ffff */
[----:B------:R-:W-:Y:S05]  /*7350*/  BRA `(.L_x_174) ;  /* 0xfffffff000847947 */ /* 0x000fea000383ffff */
.L_x_138:
[----:B0-----:R0:W1:Y:S02]  /*7360*/  SYNCS.PHASECHK.TRANS64.TRYWAIT P0, [R9+URZ], R4 ;  /* 0x00000004090075a7 */ /* 0x001064000800017f */
[----:B-1----:R-:W-:Y:S05]  /*7370*/  @!P0 NANOSLEEP.SYNCS 0x989680 ;  /* 0x009896800000895d */ /* 0x002fea0003900000 */
[----:B------:R-:W1:Y:S02]  /*7380*/  @!P0 SYNCS.PHASECHK.TRANS64 P0, [R9+URZ], R4 ;  /* 0x00000004090085a7 */ /* 0x000e64000800007f */
[----:B-1----:R-:W-:Y:S05]  /*7390*/  @!P0 BRA `(.L_x_138) ;  /* 0xfffffffc00f08947 */ /* 0x002fea000383ffff */
[----:B------:R-:W-:Y:S05]  /*73a0*/  BRA `(.L_x_175) ;  /* 0xfffffff000947947 */ /* 0x000fea000383ffff */
.L_x_139:
[----:B0-----:R0:W1:Y:S02]  /*73b0*/  SYNCS.PHASECHK.TRANS64.TRYWAIT P0, [R6+URZ], R5 ;  /* 0x00000005060075a7 */ /* 0x001064000800017f */
[----:B-1----:R-:W-:Y:S05]  /*73c0*/  @!P0 NANOSLEEP.SYNCS 0x989680 ;  /* 0x009896800000895d */ /* 0x002fea0003900000 */
[----:B------:R-:W1:Y:S02]  /*73d0*/  @!P0 SYNCS.PHASECHK.TRANS64 P0, [R6+URZ], R5 ;  /* 0x00000005060085a7 */ /* 0x000e64000800007f */
[----:B-1----:R-:W-:Y:S05]  /*73e0*/  @!P0 BRA `(.L_x_139) ;  /* 0xfffffffc00f08947 */ /* 0x002fea000383ffff */
[----:B------:R-:W-:Y:S05]  /*73f0*/  BRA `(.L_x_176) ;  /* 0xfffffff000a47947 */ /* 0x000fea000383ffff */
.L_x_140:
[----:B0-----:R0:W1:Y:S02]  /*7400*/  SYNCS.PHASECHK.TRANS64.TRYWAIT P0, [R9+URZ], R4 ;  /* 0x00000004090075a7 */ /* 0x001064000800017f */
[----:B-1----:R-:W-:Y:S05]  /*7410*/  @!P0 NANOSLEEP.SYNCS 0x989680 ;  /* 0x009896800000895d */ /* 0x002fea0003900000 */
[----:B------:R-:W1:Y:S02]  /*7420*/  @!P0 SYNCS.PHASECHK.TRANS64 P0, [R9+URZ], R4 ;  /* 0x00000004090085a7 */ /* 0x000e64000800007f */
[----:B-1----:R-:W-:Y:S05]  /*7430*/  @!P0 BRA `(.L_x_140) ;  /* 0xfffffffc00f08947 */ /* 0x002fea000383ffff */
[----:B------:R-:W-:Y:S05]  /*7440*/  BRA `(.L_x_177) ;  /* 0xfffffff000b47947 */ /* 0x000fea000383ffff */
.L_x_141:
[----:B0-----:R0:W1:Y:S02]  /*7450*/  SYNCS.PHASECHK.TRANS64.TRYWAIT P0, [R6+URZ], R5 ;  /* 0x00000005060075a7 */ /* 0x001064000800017f */
[----:B-1----:R-:W-:Y:S05]  /*7460*/  @!P0 NANOSLEEP.SYNCS 0x989680 ;  /* 0x009896800000895d */ /* 0x002fea0003900000 */
[----:B------:R-:W1:Y:S02]  /*7470*/  @!P0 SYNCS.PHASECHK.TRANS64 P0, [R6+URZ], R5 ;  /* 0x00000005060085a7 */ /* 0x000e64000800007f */
[----:B-1----:R-:W-:Y:S05]  /*7480*/  @!P0 BRA `(.L_x_141) ;  /* 0xfffffffc00f08947 */ /* 0x002fea000383ffff */
[----:B------:R-:W-:Y:S05]  /*7490*/  BRA `(.L_x_178) ;  /* 0xfffffff000c47947 */ /* 0x000fea000383ffff */
.L_x_142:
[----:B0-----:R0:W1:Y:S02]  /*74a0*/  SYNCS.PHASECHK.TRANS64.TRYWAIT P0, [R9+URZ], R4 ;  /* 0x00000004090075a7 */ /* 0x001064000800017f */
[----:B-1----:R-:W-:Y:S05]  /*74b0*/  @!P0 NANOSLEEP.SYNCS 0x989680 ;  /* 0x009896800000895d */ /* 0x002fea0003900000 */
[----:B------:R-:W1:Y:S02]  /*74c0*/  @!P0 SYNCS.PHASECHK.TRANS64 P0, [R9+URZ], R4 ;  /* 0x00000004090085a7 */ /* 0x000e64000800007f */
[----:B-1----:R-:W-:Y:S05]  /*74d0*/  @!P0 BRA `(.L_x_142) ;  /* 0xfffffffc00f08947 */ /* 0x002fea000383ffff */
[----:B------:R-:W-:Y:S05]  /*74e0*/  BRA `(.L_x_179) ;  /* 0xfffffff000d47947 */ /* 0x000fea000383ffff */
.L_x_143:
[----:B0-----:R0:W1:Y:S02]  /*74f0*/  SYNCS.PHASECHK.TRANS64.TRYWAIT P0, [R6+URZ], R5 ;  /* 0x00000005060075a7 */ /* 0x001064000800017f */
[----:B-1----:R-:W-:Y:S05]  /*7500*/  @!P0 NANOSLEEP.SYNCS 0x989680 ;  /* 0x009896800000895d */ /* 0x002fea0003900000 */
[----:B------:R-:W1:Y:S02]  /*7510*/  @!P0 SYNCS.PHASECHK.TRANS64 P0, [R6+URZ], R5 ;  /* 0x00000005060085a7 */ /* 0x000e64000800007f */
[----:B-1----:R-:W-:Y:S05]  /*7520*/  @!P0 BRA `(.L_x_143) ;  /* 0xfffffffc00f08947 */ /* 0x002fea000383ffff */
[----:B------:R-:W-:Y:S05]  /*7530*/  BRA `(.L_x_180) ;  /* 0xfffffff000e47947 */ /* 0x000fea000383ffff */
.L_x_144:
[----:B0-----:R0:W1:Y:S02]  /*7540*/  SYNCS.PHASECHK.TRANS64.TRYWAIT P0, [R9+URZ], R4 ;  /* 0x00000004090075a7 */ /* 0x001064000800017f */
[----:B-1----:R-:W-:Y:S05]  /*7550*/  @!P0 NANOSLEEP.SYNCS 0x989680 ;  /* 0x009896800000895d */ /* 0x002fea0003900000 */
[----:B------:R-:W1:Y:S02]  /*7560*/  @!P0 SYNCS.PHASECHK.TRANS64 P0, [R9+URZ], R4 ;  /* 0x00000004090085a7 */ /* 0x000e64000800007f */
[----:B-1----:R-:W-:Y:S05]  /*7570*/  @!P0 BRA `(.L_x_144) ;  /* 0xfffffffc00f08947 */ /* 0x002fea000383ffff */
[----:B------:R-:W-:Y:S05]  /*7580*/  BRA `(.L_x_181) ;  /* 0xfffffff000f47947 */ /* 0x000fea000383ffff */
.L_x_145:
[----:B0-----:R0:W1:Y:S02]  /*7590*/  SYNCS.PHASECHK.TRANS64.TRYWAIT P0, [R6+URZ], R5 ;  /* 0x00000005060075a7 */ /* 0x001064000800017f */
[----:B-1----:R-:W-:Y:S05]  /*75a0*/  @!P0 NANOSLEEP.SYNCS 0x989680 ;  /* 0x009896800000895d */ /* 0x002fea0003900000 */
[----:B------:R-:W1:Y:S02]  /*75b0*/  @!P0 SYNCS.PHASECHK.TRANS64 P0, [R6+URZ], R5 ;  /* 0x00000005060085a7 */ /* 0x000e64000800007f */
[----:B-1----:R-:W-:Y:S05]  /*75c0*/  @!P0 BRA `(.L_x_145) ;  /* 0xfffffffc00f08947 */ /* 0x002fea000383ffff */
[----:B------:R-:W-:Y:S05]  /*75d0*/  BRA `(.L_x_182) ;  /* 0xfffffff400047947 */ /* 0x000fea000383ffff */
.L_x_146:
[----:B0-----:R0:W1:Y:S02]  /*75e0*/  SYNCS.PHASECHK.TRANS64.TRYWAIT P0, [R9+URZ], R4 ;  /* 0x00000004090075a7 */ /* 0x001064000800017f */
[----:B-1----:R-:W-:Y:S05]  /*75f0*/  @!P0 NANOSLEEP.SYNCS 0x989680 ;  /* 0x009896800000895d */ /* 0x002fea0003900000 */
[----:B------:R-:W1:Y:S02]  /*7600*/  @!P0 SYNCS.PHASECHK.TRANS64 P0, [R9+URZ], R4 ;  /* 0x00000004090085a7 */ /* 0x000e64000800007f */
[----:B-1----:R-:W-:Y:S05]  /*7610*/  @!P0 BRA `(.L_x_146) ;  /* 0xfffffffc00f08947 */ /* 0x002fea000383ffff */
[----:B------:R-:W-:Y:S05]  /*7620*/  BRA `(.L_x_183) ;  /* 0xfffffff400147947 */ /* 0x000fea000383ffff */
.L_x_147:
[----:B-1----:R1:W2:Y:S02]  /*7630*/  SYNCS.PHASECHK.TRANS64.TRYWAIT P0, [R6+URZ], R5 ;  /* 0x00000005060075a7 */ /* 0x0022a4000800017f */
[----:B--2---:R-:W-:Y:S05]  /*7640*/  @!P0 NANOSLEEP.SYNCS 0x989680 ;  /* 0x009896800000895d */ /* 0x004fea0003900000 */
[----:B------:R-:W2:Y:S02]  /*7650*/  @!P0 SYNCS.PHASECHK.TRANS64 P0, [R6+URZ], R5 ;  /* 0x00000005060085a7 */ /* 0x000ea4000800007f */
[----:B--2---:R-:W-:Y:S05]  /*7660*/  @!P0 BRA `(.L_x_147) ;  /* 0xfffffffc00f08947 */ /* 0x004fea000383ffff */
[----:B------:R-:W-:Y:S05]  /*7670*/  BRA `(.L_x_184) ;  /* 0xfffffff4001c7947 */ /* 0x000fea000383ffff */
.L_x_185:
[----:B------:R-:W-:-:S00]  /*7680*/  BRA `(.L_x_185) ;  /* 0xfffffffc00fc7947 */ /* 0x000fc0000383ffff */
[----:B------:R-:W-:-:S00]  /*7690*/  NOP ;  /* 0x0000000000007918 */ /* 0x000fc00000000000 */
        /* <DEDUP_REMOVED lines=14> */
.L_x_186:


//--------------------- .nv.global.init           --------------------------
	.section	.nv.global.init,"aw",@progbits
.nv.global.init:
	.type		$str$22,@object
	.size		$str$22,($str$23 - $str$22)
$str$22:
        /*0000*/ 	.byte	0x6b, 0x5f, 0x74, 0x69, 0x6c, 0x65, 0x5f, 0x63, 0x6f, 0x75, 0x6e, 0x74, 0x20, 0x3e, 0x3d, 0x20
        /*0010*/ 	.byte	0x31, 0x00
	.type		$str$23,@object
	.size		$str$23,(__unnamed_1 - $str$23)
$str$23:
        /*0012*/ 	.byte	0x2f, 0x74, 0x6d, 0x70, 0x2f, 0x63, 0x75, 0x74, 0x6c, 0x61, 0x73, 0x73, 0x5f, 0x73, 0x77, 0x65
        /*0022*/ 	.byte	0x65, 0x70, 0x5f, 0x73, 0x72, 0x63, 0x2f, 0x69, 0x6e, 0x63, 0x6c, 0x75, 0x64, 0x65, 0x2f, 0x63
        /*0032*/ 	.byte	0x75, 0x74, 0x6c, 0x61, 0x73, 0x73, 0x2f, 0x67, 0x65, 0x6d, 0x6d, 0x2f, 0x63, 0x6f, 0x6c, 0x6c
        /*0042*/ 	.byte	0x65, 0x63, 0x74, 0x69, 0x76, 0x65, 0x2f, 0x73, 0x6d, 0x39, 0x30, 0x5f, 0x6d, 0x6d, 0x61, 0x5f
        /*0052*/ 	.byte	0x74, 0x6d, 0x61, 0x5f, 0x67, 0x6d, 0x6d, 0x61, 0x5f, 0x73, 0x73, 0x5f, 0x77, 0x61, 0x72, 0x70
        /*0062*/ 	.byte	0x73, 0x70, 0x65, 0x63, 0x69, 0x61, 0x6c, 0x69, 0x7a, 0x65, 0x64, 0x2e, 0x68, 0x70, 0x70, 0x00
	.type		__unnamed_1,@object
	.size		__unnamed_1,(.L_0 - __unnamed_1)
__unnamed_1:
        /*0072*/ 	.byte	0x76, 0x6f, 0x69, 0x64, 0x20, 0x63, 0x75, 0x74, 0x6c, 0x61, 0x73, 0x73, 0x3a, 0x3a, 0x67, 0x65
        /* <DEDUP_REMOVED lines=180> */
        /*0bc2*/ 	.byte	0x64, 0x65, 0x6e, 0x74, 0x69, 0x74, 0x79, 0x5d, 0x00
.L_0:


//--------------------- .nv.shared._ZN7cutlass13device_kernelINS_4gemm6kernel13GemmUniversalIN4cute5tupleIJiiiiEEENS1_10collective13CollectiveMmaINS1_34MainloopSm90TmaGmmaWarpSpecializedILi28ENS5_IJNS4_1CILi2EEENSA_ILi1EEESC_EEENS1_32KernelTmaWarpSpecializedPingpongEEENS5_IJNSA_ILi64EEESG_NSA_ILi32EEEEEENS_10bfloat16_tENS5_IJlSC_lEEESJ_SK_NS4_8TiledMMAINS4_8MMA_AtomIJNS4_4SM904GMMA27MMA_64x64x16_F32BF16BF16_SSILNSO_5MajorE0ELSQ_0ELNSO_7ScaleInE1ELSR_1EEEEEENS4_6LayoutINS5_IJSC_SC_SC_EEENS5_IJNSA_ILi0EEESW_SW_EEEEENS5_IJNS4_10UnderscoreESZ_SZ_EEEEENS4_13SM90_TMA_LOADENS4_14ComposedLayoutINS4_7SwizzleILi2ELi4ELi3EEENS4_18smem_ptr_flag_bitsILi16EEENSU_INS5_IJNSA_ILi8EEESH_EEENS5_IJSH_SC_EEEEEEEvNS4_8identityENS4_23SM90_TMA_LOAD_MULTICASTES1C_vS1D_EENS_8epilogue10collective6detail29Sm90TmaWarpSpecializedAdapterINS1H_15DefaultEpilogueISJ_SK_SK_NS1G_6thread17LinearCombinationISJ_Li1EffLNS1L_9ScaleType4KindE0ELNS_15FloatRoundStyleE2ESJ_EENS1_15EpilogueDefaultEEEEEvvEEEEvNT_6ParamsE --------------------------
	.section	.nv.shared._ZN7cutlass13device_kernelINS_4gemm6kernel13GemmUniversalIN4cute5tupleIJiiiiEEENS1_10collective13CollectiveMmaINS1_34MainloopSm90TmaGmmaWarpSpecializedILi28ENS5_IJNS4_1CILi2EEENSA_ILi1EEESC_EEENS1_32KernelTmaWarpSpecializedPingpongEEENS5_IJNSA_ILi64EEESG_NSA_ILi32EEEEEENS_10bfloat16_tENS5_IJlSC_lEEESJ_SK_NS4_8TiledMMAINS4_8MMA_AtomIJNS4_4SM904GMMA27MMA_64x64x16_F32BF16BF16_SSILNSO_5MajorE0ELSQ_0ELNSO_7ScaleInE1ELSR_1EEEEEENS4_6LayoutINS5_IJSC_SC_SC_EEENS5_IJNSA_ILi0EEESW_SW_EEEEENS5_IJNS4_10UnderscoreESZ_SZ_EEEEENS4_13SM90_TMA_LOADENS4_14ComposedLayoutINS4_7SwizzleILi2ELi4ELi3EEENS4_18smem_ptr_flag_bitsILi16EEENSU_INS5_IJNSA_ILi8EEESH_EEENS5_IJSH_SC_EEEEEEEvNS4_8identityENS4_23SM90_TMA_LOAD_MULTICASTES1C_vS1D_EENS_8epilogue10collective6detail29Sm90TmaWarpSpecializedAdapterINS1H_15DefaultEpilogueISJ_SK_SK_NS1G_6thread17LinearCombinationISJ_Li1EffLNS1L_9ScaleType4KindE0ELNS_15FloatRoundStyleE2ESJ_EENS1_15EpilogueDefaultEEEEEvvEEEEvNT_6ParamsE,"aw",@nobits
	.sectionflags	@""
	.align	16
	.zero		1024


//--------------------- .nv.shared.reserved.0     --------------------------
	.section	.nv.shared.reserved.0,"aw",@nobits
	.weak		__nv_reservedSMEM_offset_0_alias
	.size		__nv_reservedSMEM_offset_0_alias, 0, 0
	.other		__nv_reservedSMEM_offset_0_alias,@"STO_CUDA_RESERVED_SHARED STV_DEFAULT"
__nv_reservedSMEM_offset_0_alias:
	.zero		0


//--------------------- .nv.global                --------------------------
	.section	.nv.global,"aw",@nobits
.nv.global:
	.type		_ZN40_INTERNAL_63b15a6c_4_k_cu_85b1eb05_283864cute1_E,@object
	.size		_ZN40_INTERNAL_63b15a6c_4_k_cu_85b1eb05_283864cute1_E,(_ZN40_INTERNAL_63b15a6c_4_k_cu_85b1eb05_283864cuda3std3__45__cpo6cbeginE - _ZN40_INTERNAL_63b15a6c_4_k_cu_85b1eb05_283864cute1_E)
_ZN40_INTERNAL_63b15a6c_4_k_cu_85b1eb05_283864cute1_E:
	.zero		1
	.type		_ZN40_INTERNAL_63b15a6c_4_k_cu_85b1eb05_283864cuda3std3__45__cpo6cbeginE,@object
	.size		_ZN40_INTERNAL_63b15a6c_4_k_cu_85b1eb05_283864cuda3std3__45__cpo6cbeginE,(_ZN40_INTERNAL_63b15a6c_4_k_cu_85b1eb05_283864cuda3std3__48in_placeE - _ZN40_INTERNAL_63b15a6c_4_k_cu_85b1eb05_283864cuda3std3__45__cpo6cbeginE)
_ZN40_INTERNAL_63b15a6c_4_k_cu_85b1eb05_283864cuda3std3__45__cpo6cbeginE:
	.zero		1
	.type		_ZN40_INTERNAL_63b15a6c_4_k_cu_85b1eb05_283864cuda3std3__48in_placeE,@object
	.size		_ZN40_INTERNAL_63b15a6c_4_k_cu_85b1eb05_283864cuda3std3__48in_placeE,(_ZN40_INTERNAL_63b15a6c_4_k_cu_85b1eb05_283864cuda3std6ranges3__45__cpo9iter_moveE - _ZN40_INTERNAL_63b15a6c_4_k_cu_85b1eb05_283864cuda3std3__48in_placeE)
_ZN40_INTERNAL_63b15a6c_4_k_cu_85b1eb05_283864cuda3std3__48in_placeE:
	.zero		1
	.type		_ZN40_INTERNAL_63b15a6c_4_k_cu_85b1eb05_283864cuda3std6ranges3__45__cpo9iter_moveE,@object
	.size		_ZN40_INTERNAL_63b15a6c_4_k_cu_85b1eb05_283864cuda3std6ranges3__45__cpo9iter_moveE,(_ZN40_INTERNAL_63b15a6c_4_k_cu_85b1eb05_283864cuda3std3__45__cpo5beginE - _ZN40_INTERNAL_63b15a6c_4_k_cu_85b1eb05_283864cuda3std6ranges3__45__cpo9iter_moveE)
_ZN40_INTERNAL_63b15a6c_4_k_cu_85b1eb05_283864cuda3std6ranges3__45__cpo9iter_moveE:
	.zero		1
	.type		_ZN40_INTERNAL_63b15a6c_4_k_cu_85b1eb05_283864cuda3std3__45__cpo5beginE,@object
	.size		_ZN40_INTERNAL_63b15a6c_4_k_cu_85b1eb05_283864cuda3std3__45__cpo5beginE,(_ZN40_INTERNAL_63b15a6c_4_k_cu_85b1eb05_283864cuda3std3__442_GLOBAL__N__63b15a6c_4_k_cu_85b1eb05_283866ignoreE - _ZN40_INTERNAL_63b15a6c_4_k_cu_85b1eb05_283864cuda3std3__45__cpo5beginE)
_ZN40_INTERNAL_63b15a6c_4_k_cu_85b1eb05_283864cuda3std3__45__cpo5beginE:
	.zero		1
	.type		_ZN40_INTERNAL_63b15a6c_4_k_cu_85b1eb05_283864cuda3std3__442_GLOBAL__N__63b15a6c_4_k_cu_85b1eb05_283866ignoreE,@object
	.size		_ZN40_INTERNAL_63b15a6c_4_k_cu_85b1eb05_283864cuda3std3__442_GLOBAL__N__63b15a6c_4_k_cu_85b1eb05_283866ignoreE,(_ZN40_INTERNAL_63b15a6c_4_k_cu_85b1eb05_283864cute7productE - _ZN40_INTERNAL_63b15a6c_4_k_cu_85b1eb05_283864cuda3std3__442_GLOBAL__N__63b15a6c_4_k_cu_85b1eb05_283866ignoreE)
_ZN40_INTERNAL_63b15a6c_4_k_cu_85b1eb05_283864cuda3std3__442_GLOBAL__N__63b15a6c_4_k_cu_85b1eb05_283866ignoreE:
	.zero		1
	.type		_ZN40_INTERNAL_63b15a6c_4_k_cu_85b1eb05_283864cute7productE,@object
	.size		_ZN40_INTERNAL_63b15a6c_4_k_cu_85b1eb05_283864cute7productE,(_ZN40_INTERNAL_63b15a6c_4_k_cu_85b1eb05_283864cuda3std3__45__cpo3endE - _ZN40_INTERNAL_63b15a6c_4_k_cu_85b1eb05_283864cute7productE)
_ZN40_INTERNAL_63b15a6c_4_k_cu_85b1eb05_283864cute7productE:
	.zero		1
	.type		_ZN40_INTERNAL_63b15a6c_4_k_cu_85b1eb05_283864cuda3std3__45__cpo3endE,@object
	.size		_ZN40_INTERNAL_63b15a6c_4_k_cu_85b1eb05_283864cuda3std3__45__cpo3endE,(_ZN40_INTERNAL_63b15a6c_4_k_cu_85b1eb05_283864cuda3std3__419piecewise_constructE - _ZN40_INTERNAL_63b15a6c_4_k_cu_85b1eb05_283864cuda3std3__45__cpo3endE)
_ZN40_INTERNAL_63b15a6c_4_k_cu_85b1eb05_283864cuda3std3__45__cpo3endE:
	.zero		1
	.type		_ZN40_INTERNAL_63b15a6c_4_k_cu_85b1eb05_283864cuda3std3__419piecewise_constructE,@object
	.size		_ZN40_INTERNAL_63b15a6c_4_k_cu_85b1eb05_283864cuda3std3__419piecewise_constructE,(_ZN40_INTERNAL_63b15a6c_4_k_cu_85b1eb05_283864cuda3std3__45__cpo4cendE - _ZN40_INTERNAL_63b15a6c_4_k_cu_85b1eb05_283864cuda3std3__419piecewise_constructE)
_ZN40_INTERNAL_63b15a6c_4_k_cu_85b1eb05_283864cuda3std3__419piecewise_constructE:
	.zero		1
	.type		_ZN40_INTERNAL_63b15a6c_4_k_cu_85b1eb05_283864cuda3std3__45__cpo4cendE,@object
	.size		_ZN40_INTERNAL_63b15a6c_4_k_cu_85b1eb05_283864cuda3std3__45__cpo4cendE,(_ZN40_INTERNAL_63b15a6c_4_k_cu_85b1eb05_283864cuda3std6ranges3__45__cpo4swapE - _ZN40_INTERNAL_63b15a6c_4_k_cu_85b1eb05_283864cuda3std3__45__cpo4cendE)
_ZN40_INTERNAL_63b15a6c_4_k_cu_85b1eb05_283864cuda3std3__45__cpo4cendE:
	.zero		1
	.type		_ZN40_INTERNAL_63b15a6c_4_k_cu_85b1eb05_283864cuda3std6ranges3__45__cpo4swapE,@object
	.size		_ZN40_INTERNAL_63b15a6c_4_k_cu_85b1eb05_283864cuda3std6ranges3__45__cpo4swapE,(.L_8 - _ZN40_INTERNAL_63b15a6c_4_k_cu_85b1eb05_283864cuda3std6ranges3__45__cpo4swapE)
_ZN40_INTERNAL_63b15a6c_4_k_cu_85b1eb05_283864cuda3std6ranges3__45__cpo4swapE:
	.zero		1
.L_8:


//--------------------- .nv.constant0._ZN7cutlass13device_kernelINS_4gemm6kernel13GemmUniversalIN4cute5tupleIJiiiiEEENS1_10collective13CollectiveMmaINS1_34MainloopSm90TmaGmmaWarpSpecializedILi28ENS5_IJNS4_1CILi2EEENSA_ILi1EEESC_EEENS1_32KernelTmaWarpSpecializedPingpongEEENS5_IJNSA_ILi64EEESG_NSA_ILi32EEEEEENS_10bfloat16_tENS5_IJlSC_lEEESJ_SK_NS4_8TiledMMAINS4_8MMA_AtomIJNS4_4SM904GMMA27MMA_64x64x16_F32BF16BF16_SSILNSO_5MajorE0ELSQ_0ELNSO_7ScaleInE1ELSR_1EEEEEENS4_6LayoutINS5_IJSC_SC_SC_EEENS5_IJNSA_ILi0EEESW_SW_EEEEENS5_IJNS4_10UnderscoreESZ_SZ_EEEEENS4_13SM90_TMA_LOADENS4_14ComposedLayoutINS4_7SwizzleILi2ELi4ELi3EEENS4_18smem_ptr_flag_bitsILi16EEENSU_INS5_IJNSA_ILi8EEESH_EEENS5_IJSH_SC_EEEEEEEvNS4_8identityENS4_23SM90_TMA_LOAD_MULTICASTES1C_vS1D_EENS_8epilogue10collective6detail29Sm90TmaWarpSpecializedAdapterINS1H_15DefaultEpilogueISJ_SK_SK_NS1G_6thread17LinearCombinationISJ_Li1EffLNS1L_9ScaleType4KindE0ELNS_15FloatRoundStyleE2ESJ_EENS1_15EpilogueDefaultEEEEEvvEEEEvNT_6ParamsE --------------------------
	.section	.nv.constant0._ZN7cutlass13device_kernelINS_4gemm6kernel13GemmUniversalIN4cute5tupleIJiiiiEEENS1_10collective13CollectiveMmaINS1_34MainloopSm90TmaGmmaWarpSpecializedILi28ENS5_IJNS4_1CILi2EEENSA_ILi1EEESC_EEENS1_32KernelTmaWarpSpecializedPingpongEEENS5_IJNSA_ILi64EEESG_NSA_ILi32EEEEEENS_10bfloat16_tENS5_IJlSC_lEEESJ_SK_NS4_8TiledMMAINS4_8MMA_AtomIJNS4_4SM904GMMA27MMA_64x64x16_F32BF16BF16_SSILNSO_5MajorE0ELSQ_0ELNSO_7ScaleInE1ELSR_1EEEEEENS4_6LayoutINS5_IJSC_SC_SC_EEENS5_IJNSA_ILi0EEESW_SW_EEEEENS5_IJNS4_10UnderscoreESZ_SZ_EEEEENS4_13SM90_TMA_LOADENS4_14ComposedLayoutINS4_7SwizzleILi2ELi4ELi3EEENS4_18smem_ptr_flag_bitsILi16EEENSU_INS5_IJNSA_ILi8EEESH_EEENS5_IJSH_SC_EEEEEEEvNS4_8identityENS4_23SM90_TMA_LOAD_MULTICASTES1C_vS1D_EENS_8epilogue10collective6detail29Sm90TmaWarpSpecializedAdapterINS1H_15DefaultEpilogueISJ_SK_SK_NS1G_6thread17LinearCombinationISJ_Li1EffLNS1L_9ScaleType4KindE0ELNS_15FloatRoundStyleE2ESJ_EENS1_15EpilogueDefaultEEEEEvvEEEEvNT_6ParamsE,"a",@progbits
	.sectionflags	@""
	.align	4
.nv.constant0._ZN7cutlass13device_kernelINS_4gemm6kernel13GemmUniversalIN4cute5tupleIJiiiiEEENS1_10collective13CollectiveMmaINS1_34MainloopSm90TmaGmmaWarpSpecializedILi28ENS5_IJNS4_1CILi2EEENSA_ILi1EEESC_EEENS1_32KernelTmaWarpSpecializedPingpongEEENS5_IJNSA_ILi64EEESG_NSA_ILi32EEEEEENS_10bfloat16_tENS5_IJlSC_lEEESJ_SK_NS4_8TiledMMAINS4_8MMA_AtomIJNS4_4SM904GMMA27MMA_64x64x16_F32BF16BF16_SSILNSO_5MajorE0ELSQ_0ELNSO_7ScaleInE1ELSR_1EEEEEENS4_6LayoutINS5_IJSC_SC_SC_EEENS5_IJNSA_ILi0EEESW_SW_EEEEENS5_IJNS4_10UnderscoreESZ_SZ_EEEEENS4_13SM90_TMA_LOADENS4_14ComposedLayoutINS4_7SwizzleILi2ELi4ELi3EEENS4_18smem_ptr_flag_bitsILi16EEENSU_INS5_IJNSA_ILi8EEESH_EEENS5_IJSH_SC_EEEEEEEvNS4_8identityENS4_23SM90_TMA_LOAD_MULTICASTES1C_vS1D_EENS_8epilogue10collective6detail29Sm90TmaWarpSpecializedAdapterINS1H_15DefaultEpilogueISJ_SK_SK_NS1G_6thread17LinearCombinationISJ_Li1EffLNS1L_9ScaleType4KindE0ELNS_15FloatRoundStyleE2ESJ_EENS1_15EpilogueDefaultEEEEEvvEEEEvNT_6ParamsE:
	.zero		1664


//--------------------- SYMBOLS --------------------------

	.type		.nv.reservedSmem.offset0,@object
	.size		.nv.reservedSmem.offset0,0x4
	.type		__assertfail,@function
